//
// Generated by NVIDIA NVVM Compiler
//
// Compiler Build ID: CL-36424714
// Cuda compilation tools, release 13.0, V13.0.88
// Based on NVVM 20.0.0
//

.version 9.0
.target sm_100
.address_size 64

	// .globl	_Z17simon_ctr_encryptPmS_S_iS_i18simon_encrypt_type

.visible .entry _Z17simon_ctr_encryptPmS_S_iS_i18simon_encrypt_type(
	.param .u64 .ptr .align 1 _Z17simon_ctr_encryptPmS_S_iS_i18simon_encrypt_type_param_0,
	.param .u64 .ptr .align 1 _Z17simon_ctr_encryptPmS_S_iS_i18simon_encrypt_type_param_1,
	.param .u64 .ptr .align 1 _Z17simon_ctr_encryptPmS_S_iS_i18simon_encrypt_type_param_2,
	.param .u32 _Z17simon_ctr_encryptPmS_S_iS_i18simon_encrypt_type_param_3,
	.param .u64 .ptr .align 1 _Z17simon_ctr_encryptPmS_S_iS_i18simon_encrypt_type_param_4,
	.param .u32 _Z17simon_ctr_encryptPmS_S_iS_i18simon_encrypt_type_param_5,
	.param .u32 _Z17simon_ctr_encryptPmS_S_iS_i18simon_encrypt_type_param_6
)
{
	.reg .pred 	%p<2>;
	.reg .b32 	%r<554>;
	.reg .b64 	%rd<564>;

	ld.param.u64 	%rd1, [_Z17simon_ctr_encryptPmS_S_iS_i18simon_encrypt_type_param_0];
	ld.param.u64 	%rd2, [_Z17simon_ctr_encryptPmS_S_iS_i18simon_encrypt_type_param_1];
	ld.param.u64 	%rd3, [_Z17simon_ctr_encryptPmS_S_iS_i18simon_encrypt_type_param_2];
	ld.param.u32 	%r2, [_Z17simon_ctr_encryptPmS_S_iS_i18simon_encrypt_type_param_3];
	ld.param.u64 	%rd4, [_Z17simon_ctr_encryptPmS_S_iS_i18simon_encrypt_type_param_4];
	shr.u32 	%r3, %r2, 31;
	add.s32 	%r4, %r2, %r3;
	shr.s32 	%r5, %r4, 1;
	mov.u32 	%r6, %ctaid.x;
	mov.u32 	%r7, %ntid.x;
	mov.u32 	%r8, %tid.x;
	mad.lo.s32 	%r1, %r6, %r7, %r8;
	setp.ge.s32 	%p1, %r1, %r5;
	@%p1 bra 	$L__BB0_2;
	cvta.to.global.u64 	%rd5, %rd1;
	cvta.to.global.u64 	%rd6, %rd4;
	ld.global.u64 	%rd7, [%rd6+8];
	ld.global.u64 	%rd8, [%rd6];
	cvta.to.global.u64 	%rd9, %rd2;
	cvta.to.global.u64 	%rd10, %rd3;
	cvt.s64.s32 	%rd11, %r1;
	add.s64 	%rd12, %rd8, %rd11;
	mov.b64 	{%r9, %r10}, %rd7;
	shf.l.wrap.b32 	%r11, %r9, %r10, 1;
	shf.l.wrap.b32 	%r12, %r10, %r9, 1;
	mov.b64 	%rd13, {%r12, %r11};
	shf.l.wrap.b32 	%r13, %r9, %r10, 8;
	shf.l.wrap.b32 	%r14, %r10, %r9, 8;
	mov.b64 	%rd14, {%r14, %r13};
	and.b64  	%rd15, %rd13, %rd14;
	shf.l.wrap.b32 	%r15, %r9, %r10, 2;
	shf.l.wrap.b32 	%r16, %r10, %r9, 2;
	mov.b64 	%rd16, {%r16, %r15};
	xor.b64  	%rd17, %rd15, %rd16;
	xor.b64  	%rd18, %rd17, %rd12;
	ld.global.u64 	%rd19, [%rd5];
	xor.b64  	%rd20, %rd18, %rd19;
	mov.b64 	{%r17, %r18}, %rd20;
	shf.l.wrap.b32 	%r19, %r17, %r18, 1;
	shf.l.wrap.b32 	%r20, %r18, %r17, 1;
	mov.b64 	%rd21, {%r20, %r19};
	shf.l.wrap.b32 	%r21, %r17, %r18, 8;
	shf.l.wrap.b32 	%r22, %r18, %r17, 8;
	mov.b64 	%rd22, {%r22, %r21};
	and.b64  	%rd23, %rd21, %rd22;
	shf.l.wrap.b32 	%r23, %r17, %r18, 2;
	shf.l.wrap.b32 	%r24, %r18, %r17, 2;
	mov.b64 	%rd24, {%r24, %r23};
	ld.global.u64 	%rd25, [%rd5+8];
	xor.b64  	%rd26, %rd25, %rd24;
	xor.b64  	%rd27, %rd26, %rd23;
	xor.b64  	%rd28, %rd27, %rd7;
	mov.b64 	{%r25, %r26}, %rd28;
	shf.l.wrap.b32 	%r27, %r25, %r26, 1;
	shf.l.wrap.b32 	%r28, %r26, %r25, 1;
	mov.b64 	%rd29, {%r28, %r27};
	shf.l.wrap.b32 	%r29, %r25, %r26, 8;
	shf.l.wrap.b32 	%r30, %r26, %r25, 8;
	mov.b64 	%rd30, {%r30, %r29};
	and.b64  	%rd31, %rd29, %rd30;
	shf.l.wrap.b32 	%r31, %r25, %r26, 2;
	shf.l.wrap.b32 	%r32, %r26, %r25, 2;
	mov.b64 	%rd32, {%r32, %r31};
	ld.global.u64 	%rd33, [%rd5+16];
	xor.b64  	%rd34, %rd33, %rd32;
	xor.b64  	%rd35, %rd34, %rd31;
	xor.b64  	%rd36, %rd35, %rd20;
	mov.b64 	{%r33, %r34}, %rd36;
	shf.l.wrap.b32 	%r35, %r33, %r34, 1;
	shf.l.wrap.b32 	%r36, %r34, %r33, 1;
	mov.b64 	%rd37, {%r36, %r35};
	shf.l.wrap.b32 	%r37, %r33, %r34, 8;
	shf.l.wrap.b32 	%r38, %r34, %r33, 8;
	mov.b64 	%rd38, {%r38, %r37};
	and.b64  	%rd39, %rd37, %rd38;
	shf.l.wrap.b32 	%r39, %r33, %r34, 2;
	shf.l.wrap.b32 	%r40, %r34, %r33, 2;
	mov.b64 	%rd40, {%r40, %r39};
	ld.global.u64 	%rd41, [%rd5+24];
	xor.b64  	%rd42, %rd41, %rd40;
	xor.b64  	%rd43, %rd42, %rd39;
	xor.b64  	%rd44, %rd43, %rd28;
	mov.b64 	{%r41, %r42}, %rd44;
	shf.l.wrap.b32 	%r43, %r41, %r42, 1;
	shf.l.wrap.b32 	%r44, %r42, %r41, 1;
	mov.b64 	%rd45, {%r44, %r43};
	shf.l.wrap.b32 	%r45, %r41, %r42, 8;
	shf.l.wrap.b32 	%r46, %r42, %r41, 8;
	mov.b64 	%rd46, {%r46, %r45};
	and.b64  	%rd47, %rd45, %rd46;
	shf.l.wrap.b32 	%r47, %r41, %r42, 2;
	shf.l.wrap.b32 	%r48, %r42, %r41, 2;
	mov.b64 	%rd48, {%r48, %r47};
	ld.global.u64 	%rd49, [%rd5+32];
	xor.b64  	%rd50, %rd49, %rd48;
	xor.b64  	%rd51, %rd50, %rd47;
	xor.b64  	%rd52, %rd51, %rd36;
	mov.b64 	{%r49, %r50}, %rd52;
	shf.l.wrap.b32 	%r51, %r49, %r50, 1;
	shf.l.wrap.b32 	%r52, %r50, %r49, 1;
	mov.b64 	%rd53, {%r52, %r51};
	shf.l.wrap.b32 	%r53, %r49, %r50, 8;
	shf.l.wrap.b32 	%r54, %r50, %r49, 8;
	mov.b64 	%rd54, {%r54, %r53};
	and.b64  	%rd55, %rd53, %rd54;
	shf.l.wrap.b32 	%r55, %r49, %r50, 2;
	shf.l.wrap.b32 	%r56, %r50, %r49, 2;
	mov.b64 	%rd56, {%r56, %r55};
	ld.global.u64 	%rd57, [%rd5+40];
	xor.b64  	%rd58, %rd57, %rd56;
	xor.b64  	%rd59, %rd58, %rd55;
	xor.b64  	%rd60, %rd59, %rd44;
	mov.b64 	{%r57, %r58}, %rd60;
	shf.l.wrap.b32 	%r59, %r57, %r58, 1;
	shf.l.wrap.b32 	%r60, %r58, %r57, 1;
	mov.b64 	%rd61, {%r60, %r59};
	shf.l.wrap.b32 	%r61, %r57, %r58, 8;
	shf.l.wrap.b32 	%r62, %r58, %r57, 8;
	mov.b64 	%rd62, {%r62, %r61};
	and.b64  	%rd63, %rd61, %rd62;
	shf.l.wrap.b32 	%r63, %r57, %r58, 2;
	shf.l.wrap.b32 	%r64, %r58, %r57, 2;
	mov.b64 	%rd64, {%r64, %r63};
	ld.global.u64 	%rd65, [%rd5+48];
	xor.b64  	%rd66, %rd65, %rd64;
	xor.b64  	%rd67, %rd66, %rd63;
	xor.b64  	%rd68, %rd67, %rd52;
	mov.b64 	{%r65, %r66}, %rd68;
	shf.l.wrap.b32 	%r67, %r65, %r66, 1;
	shf.l.wrap.b32 	%r68, %r66, %r65, 1;
	mov.b64 	%rd69, {%r68, %r67};
	shf.l.wrap.b32 	%r69, %r65, %r66, 8;
	shf.l.wrap.b32 	%r70, %r66, %r65, 8;
	mov.b64 	%rd70, {%r70, %r69};
	and.b64  	%rd71, %rd69, %rd70;
	shf.l.wrap.b32 	%r71, %r65, %r66, 2;
	shf.l.wrap.b32 	%r72, %r66, %r65, 2;
	mov.b64 	%rd72, {%r72, %r71};
	ld.global.u64 	%rd73, [%rd5+56];
	xor.b64  	%rd74, %rd73, %rd72;
	xor.b64  	%rd75, %rd74, %rd71;
	xor.b64  	%rd76, %rd75, %rd60;
	mov.b64 	{%r73, %r74}, %rd76;
	shf.l.wrap.b32 	%r75, %r73, %r74, 1;
	shf.l.wrap.b32 	%r76, %r74, %r73, 1;
	mov.b64 	%rd77, {%r76, %r75};
	shf.l.wrap.b32 	%r77, %r73, %r74, 8;
	shf.l.wrap.b32 	%r78, %r74, %r73, 8;
	mov.b64 	%rd78, {%r78, %r77};
	and.b64  	%rd79, %rd77, %rd78;
	shf.l.wrap.b32 	%r79, %r73, %r74, 2;
	shf.l.wrap.b32 	%r80, %r74, %r73, 2;
	mov.b64 	%rd80, {%r80, %r79};
	ld.global.u64 	%rd81, [%rd5+64];
	xor.b64  	%rd82, %rd81, %rd80;
	xor.b64  	%rd83, %rd82, %rd79;
	xor.b64  	%rd84, %rd83, %rd68;
	mov.b64 	{%r81, %r82}, %rd84;
	shf.l.wrap.b32 	%r83, %r81, %r82, 1;
	shf.l.wrap.b32 	%r84, %r82, %r81, 1;
	mov.b64 	%rd85, {%r84, %r83};
	shf.l.wrap.b32 	%r85, %r81, %r82, 8;
	shf.l.wrap.b32 	%r86, %r82, %r81, 8;
	mov.b64 	%rd86, {%r86, %r85};
	and.b64  	%rd87, %rd85, %rd86;
	shf.l.wrap.b32 	%r87, %r81, %r82, 2;
	shf.l.wrap.b32 	%r88, %r82, %r81, 2;
	mov.b64 	%rd88, {%r88, %r87};
	ld.global.u64 	%rd89, [%rd5+72];
	xor.b64  	%rd90, %rd89, %rd88;
	xor.b64  	%rd91, %rd90, %rd87;
	xor.b64  	%rd92, %rd91, %rd76;
	mov.b64 	{%r89, %r90}, %rd92;
	shf.l.wrap.b32 	%r91, %r89, %r90, 1;
	shf.l.wrap.b32 	%r92, %r90, %r89, 1;
	mov.b64 	%rd93, {%r92, %r91};
	shf.l.wrap.b32 	%r93, %r89, %r90, 8;
	shf.l.wrap.b32 	%r94, %r90, %r89, 8;
	mov.b64 	%rd94, {%r94, %r93};
	and.b64  	%rd95, %rd93, %rd94;
	shf.l.wrap.b32 	%r95, %r89, %r90, 2;
	shf.l.wrap.b32 	%r96, %r90, %r89, 2;
	mov.b64 	%rd96, {%r96, %r95};
	ld.global.u64 	%rd97, [%rd5+80];
	xor.b64  	%rd98, %rd97, %rd96;
	xor.b64  	%rd99, %rd98, %rd95;
	xor.b64  	%rd100, %rd99, %rd84;
	mov.b64 	{%r97, %r98}, %rd100;
	shf.l.wrap.b32 	%r99, %r97, %r98, 1;
	shf.l.wrap.b32 	%r100, %r98, %r97, 1;
	mov.b64 	%rd101, {%r100, %r99};
	shf.l.wrap.b32 	%r101, %r97, %r98, 8;
	shf.l.wrap.b32 	%r102, %r98, %r97, 8;
	mov.b64 	%rd102, {%r102, %r101};
	and.b64  	%rd103, %rd101, %rd102;
	shf.l.wrap.b32 	%r103, %r97, %r98, 2;
	shf.l.wrap.b32 	%r104, %r98, %r97, 2;
	mov.b64 	%rd104, {%r104, %r103};
	ld.global.u64 	%rd105, [%rd5+88];
	xor.b64  	%rd106, %rd105, %rd104;
	xor.b64  	%rd107, %rd106, %rd103;
	xor.b64  	%rd108, %rd107, %rd92;
	mov.b64 	{%r105, %r106}, %rd108;
	shf.l.wrap.b32 	%r107, %r105, %r106, 1;
	shf.l.wrap.b32 	%r108, %r106, %r105, 1;
	mov.b64 	%rd109, {%r108, %r107};
	shf.l.wrap.b32 	%r109, %r105, %r106, 8;
	shf.l.wrap.b32 	%r110, %r106, %r105, 8;
	mov.b64 	%rd110, {%r110, %r109};
	and.b64  	%rd111, %rd109, %rd110;
	shf.l.wrap.b32 	%r111, %r105, %r106, 2;
	shf.l.wrap.b32 	%r112, %r106, %r105, 2;
	mov.b64 	%rd112, {%r112, %r111};
	ld.global.u64 	%rd113, [%rd5+96];
	xor.b64  	%rd114, %rd113, %rd112;
	xor.b64  	%rd115, %rd114, %rd111;
	xor.b64  	%rd116, %rd115, %rd100;
	mov.b64 	{%r113, %r114}, %rd116;
	shf.l.wrap.b32 	%r115, %r113, %r114, 1;
	shf.l.wrap.b32 	%r116, %r114, %r113, 1;
	mov.b64 	%rd117, {%r116, %r115};
	shf.l.wrap.b32 	%r117, %r113, %r114, 8;
	shf.l.wrap.b32 	%r118, %r114, %r113, 8;
	mov.b64 	%rd118, {%r118, %r117};
	and.b64  	%rd119, %rd117, %rd118;
	shf.l.wrap.b32 	%r119, %r113, %r114, 2;
	shf.l.wrap.b32 	%r120, %r114, %r113, 2;
	mov.b64 	%rd120, {%r120, %r119};
	ld.global.u64 	%rd121, [%rd5+104];
	xor.b64  	%rd122, %rd121, %rd120;
	xor.b64  	%rd123, %rd122, %rd119;
	xor.b64  	%rd124, %rd123, %rd108;
	mov.b64 	{%r121, %r122}, %rd124;
	shf.l.wrap.b32 	%r123, %r121, %r122, 1;
	shf.l.wrap.b32 	%r124, %r122, %r121, 1;
	mov.b64 	%rd125, {%r124, %r123};
	shf.l.wrap.b32 	%r125, %r121, %r122, 8;
	shf.l.wrap.b32 	%r126, %r122, %r121, 8;
	mov.b64 	%rd126, {%r126, %r125};
	and.b64  	%rd127, %rd125, %rd126;
	shf.l.wrap.b32 	%r127, %r121, %r122, 2;
	shf.l.wrap.b32 	%r128, %r122, %r121, 2;
	mov.b64 	%rd128, {%r128, %r127};
	ld.global.u64 	%rd129, [%rd5+112];
	xor.b64  	%rd130, %rd129, %rd128;
	xor.b64  	%rd131, %rd130, %rd127;
	xor.b64  	%rd132, %rd131, %rd116;
	mov.b64 	{%r129, %r130}, %rd132;
	shf.l.wrap.b32 	%r131, %r129, %r130, 1;
	shf.l.wrap.b32 	%r132, %r130, %r129, 1;
	mov.b64 	%rd133, {%r132, %r131};
	shf.l.wrap.b32 	%r133, %r129, %r130, 8;
	shf.l.wrap.b32 	%r134, %r130, %r129, 8;
	mov.b64 	%rd134, {%r134, %r133};
	and.b64  	%rd135, %rd133, %rd134;
	shf.l.wrap.b32 	%r135, %r129, %r130, 2;
	shf.l.wrap.b32 	%r136, %r130, %r129, 2;
	mov.b64 	%rd136, {%r136, %r135};
	ld.global.u64 	%rd137, [%rd5+120];
	xor.b64  	%rd138, %rd137, %rd136;
	xor.b64  	%rd139, %rd138, %rd135;
	xor.b64  	%rd140, %rd139, %rd124;
	mov.b64 	{%r137, %r138}, %rd140;
	shf.l.wrap.b32 	%r139, %r137, %r138, 1;
	shf.l.wrap.b32 	%r140, %r138, %r137, 1;
	mov.b64 	%rd141, {%r140, %r139};
	shf.l.wrap.b32 	%r141, %r137, %r138, 8;
	shf.l.wrap.b32 	%r142, %r138, %r137, 8;
	mov.b64 	%rd142, {%r142, %r141};
	and.b64  	%rd143, %rd141, %rd142;
	shf.l.wrap.b32 	%r143, %r137, %r138, 2;
	shf.l.wrap.b32 	%r144, %r138, %r137, 2;
	mov.b64 	%rd144, {%r144, %r143};
	ld.global.u64 	%rd145, [%rd5+128];
	xor.b64  	%rd146, %rd145, %rd144;
	xor.b64  	%rd147, %rd146, %rd143;
	xor.b64  	%rd148, %rd147, %rd132;
	mov.b64 	{%r145, %r146}, %rd148;
	shf.l.wrap.b32 	%r147, %r145, %r146, 1;
	shf.l.wrap.b32 	%r148, %r146, %r145, 1;
	mov.b64 	%rd149, {%r148, %r147};
	shf.l.wrap.b32 	%r149, %r145, %r146, 8;
	shf.l.wrap.b32 	%r150, %r146, %r145, 8;
	mov.b64 	%rd150, {%r150, %r149};
	and.b64  	%rd151, %rd149, %rd150;
	shf.l.wrap.b32 	%r151, %r145, %r146, 2;
	shf.l.wrap.b32 	%r152, %r146, %r145, 2;
	mov.b64 	%rd152, {%r152, %r151};
	ld.global.u64 	%rd153, [%rd5+136];
	xor.b64  	%rd154, %rd153, %rd152;
	xor.b64  	%rd155, %rd154, %rd151;
	xor.b64  	%rd156, %rd155, %rd140;
	mov.b64 	{%r153, %r154}, %rd156;
	shf.l.wrap.b32 	%r155, %r153, %r154, 1;
	shf.l.wrap.b32 	%r156, %r154, %r153, 1;
	mov.b64 	%rd157, {%r156, %r155};
	shf.l.wrap.b32 	%r157, %r153, %r154, 8;
	shf.l.wrap.b32 	%r158, %r154, %r153, 8;
	mov.b64 	%rd158, {%r158, %r157};
	and.b64  	%rd159, %rd157, %rd158;
	shf.l.wrap.b32 	%r159, %r153, %r154, 2;
	shf.l.wrap.b32 	%r160, %r154, %r153, 2;
	mov.b64 	%rd160, {%r160, %r159};
	ld.global.u64 	%rd161, [%rd5+144];
	xor.b64  	%rd162, %rd161, %rd160;
	xor.b64  	%rd163, %rd162, %rd159;
	xor.b64  	%rd164, %rd163, %rd148;
	mov.b64 	{%r161, %r162}, %rd164;
	shf.l.wrap.b32 	%r163, %r161, %r162, 1;
	shf.l.wrap.b32 	%r164, %r162, %r161, 1;
	mov.b64 	%rd165, {%r164, %r163};
	shf.l.wrap.b32 	%r165, %r161, %r162, 8;
	shf.l.wrap.b32 	%r166, %r162, %r161, 8;
	mov.b64 	%rd166, {%r166, %r165};
	and.b64  	%rd167, %rd165, %rd166;
	shf.l.wrap.b32 	%r167, %r161, %r162, 2;
	shf.l.wrap.b32 	%r168, %r162, %r161, 2;
	mov.b64 	%rd168, {%r168, %r167};
	ld.global.u64 	%rd169, [%rd5+152];
	xor.b64  	%rd170, %rd169, %rd168;
	xor.b64  	%rd171, %rd170, %rd167;
	xor.b64  	%rd172, %rd171, %rd156;
	mov.b64 	{%r169, %r170}, %rd172;
	shf.l.wrap.b32 	%r171, %r169, %r170, 1;
	shf.l.wrap.b32 	%r172, %r170, %r169, 1;
	mov.b64 	%rd173, {%r172, %r171};
	shf.l.wrap.b32 	%r173, %r169, %r170, 8;
	shf.l.wrap.b32 	%r174, %r170, %r169, 8;
	mov.b64 	%rd174, {%r174, %r173};
	and.b64  	%rd175, %rd173, %rd174;
	shf.l.wrap.b32 	%r175, %r169, %r170, 2;
	shf.l.wrap.b32 	%r176, %r170, %r169, 2;
	mov.b64 	%rd176, {%r176, %r175};
	ld.global.u64 	%rd177, [%rd5+160];
	xor.b64  	%rd178, %rd177, %rd176;
	xor.b64  	%rd179, %rd178, %rd175;
	xor.b64  	%rd180, %rd179, %rd164;
	mov.b64 	{%r177, %r178}, %rd180;
	shf.l.wrap.b32 	%r179, %r177, %r178, 1;
	shf.l.wrap.b32 	%r180, %r178, %r177, 1;
	mov.b64 	%rd181, {%r180, %r179};
	shf.l.wrap.b32 	%r181, %r177, %r178, 8;
	shf.l.wrap.b32 	%r182, %r178, %r177, 8;
	mov.b64 	%rd182, {%r182, %r181};
	and.b64  	%rd183, %rd181, %rd182;
	shf.l.wrap.b32 	%r183, %r177, %r178, 2;
	shf.l.wrap.b32 	%r184, %r178, %r177, 2;
	mov.b64 	%rd184, {%r184, %r183};
	ld.global.u64 	%rd185, [%rd5+168];
	xor.b64  	%rd186, %rd185, %rd184;
	xor.b64  	%rd187, %rd186, %rd183;
	xor.b64  	%rd188, %rd187, %rd172;
	mov.b64 	{%r185, %r186}, %rd188;
	shf.l.wrap.b32 	%r187, %r185, %r186, 1;
	shf.l.wrap.b32 	%r188, %r186, %r185, 1;
	mov.b64 	%rd189, {%r188, %r187};
	shf.l.wrap.b32 	%r189, %r185, %r186, 8;
	shf.l.wrap.b32 	%r190, %r186, %r185, 8;
	mov.b64 	%rd190, {%r190, %r189};
	and.b64  	%rd191, %rd189, %rd190;
	shf.l.wrap.b32 	%r191, %r185, %r186, 2;
	shf.l.wrap.b32 	%r192, %r186, %r185, 2;
	mov.b64 	%rd192, {%r192, %r191};
	ld.global.u64 	%rd193, [%rd5+176];
	xor.b64  	%rd194, %rd193, %rd192;
	xor.b64  	%rd195, %rd194, %rd191;
	xor.b64  	%rd196, %rd195, %rd180;
	mov.b64 	{%r193, %r194}, %rd196;
	shf.l.wrap.b32 	%r195, %r193, %r194, 1;
	shf.l.wrap.b32 	%r196, %r194, %r193, 1;
	mov.b64 	%rd197, {%r196, %r195};
	shf.l.wrap.b32 	%r197, %r193, %r194, 8;
	shf.l.wrap.b32 	%r198, %r194, %r193, 8;
	mov.b64 	%rd198, {%r198, %r197};
	and.b64  	%rd199, %rd197, %rd198;
	shf.l.wrap.b32 	%r199, %r193, %r194, 2;
	shf.l.wrap.b32 	%r200, %r194, %r193, 2;
	mov.b64 	%rd200, {%r200, %r199};
	ld.global.u64 	%rd201, [%rd5+184];
	xor.b64  	%rd202, %rd201, %rd200;
	xor.b64  	%rd203, %rd202, %rd199;
	xor.b64  	%rd204, %rd203, %rd188;
	mov.b64 	{%r201, %r202}, %rd204;
	shf.l.wrap.b32 	%r203, %r201, %r202, 1;
	shf.l.wrap.b32 	%r204, %r202, %r201, 1;
	mov.b64 	%rd205, {%r204, %r203};
	shf.l.wrap.b32 	%r205, %r201, %r202, 8;
	shf.l.wrap.b32 	%r206, %r202, %r201, 8;
	mov.b64 	%rd206, {%r206, %r205};
	and.b64  	%rd207, %rd205, %rd206;
	shf.l.wrap.b32 	%r207, %r201, %r202, 2;
	shf.l.wrap.b32 	%r208, %r202, %r201, 2;
	mov.b64 	%rd208, {%r208, %r207};
	ld.global.u64 	%rd209, [%rd5+192];
	xor.b64  	%rd210, %rd209, %rd208;
	xor.b64  	%rd211, %rd210, %rd207;
	xor.b64  	%rd212, %rd211, %rd196;
	mov.b64 	{%r209, %r210}, %rd212;
	shf.l.wrap.b32 	%r211, %r209, %r210, 1;
	shf.l.wrap.b32 	%r212, %r210, %r209, 1;
	mov.b64 	%rd213, {%r212, %r211};
	shf.l.wrap.b32 	%r213, %r209, %r210, 8;
	shf.l.wrap.b32 	%r214, %r210, %r209, 8;
	mov.b64 	%rd214, {%r214, %r213};
	and.b64  	%rd215, %rd213, %rd214;
	shf.l.wrap.b32 	%r215, %r209, %r210, 2;
	shf.l.wrap.b32 	%r216, %r210, %r209, 2;
	mov.b64 	%rd216, {%r216, %r215};
	ld.global.u64 	%rd217, [%rd5+200];
	xor.b64  	%rd218, %rd217, %rd216;
	xor.b64  	%rd219, %rd218, %rd215;
	xor.b64  	%rd220, %rd219, %rd204;
	mov.b64 	{%r217, %r218}, %rd220;
	shf.l.wrap.b32 	%r219, %r217, %r218, 1;
	shf.l.wrap.b32 	%r220, %r218, %r217, 1;
	mov.b64 	%rd221, {%r220, %r219};
	shf.l.wrap.b32 	%r221, %r217, %r218, 8;
	shf.l.wrap.b32 	%r222, %r218, %r217, 8;
	mov.b64 	%rd222, {%r222, %r221};
	and.b64  	%rd223, %rd221, %rd222;
	shf.l.wrap.b32 	%r223, %r217, %r218, 2;
	shf.l.wrap.b32 	%r224, %r218, %r217, 2;
	mov.b64 	%rd224, {%r224, %r223};
	ld.global.u64 	%rd225, [%rd5+208];
	xor.b64  	%rd226, %rd225, %rd224;
	xor.b64  	%rd227, %rd226, %rd223;
	xor.b64  	%rd228, %rd227, %rd212;
	mov.b64 	{%r225, %r226}, %rd228;
	shf.l.wrap.b32 	%r227, %r225, %r226, 1;
	shf.l.wrap.b32 	%r228, %r226, %r225, 1;
	mov.b64 	%rd229, {%r228, %r227};
	shf.l.wrap.b32 	%r229, %r225, %r226, 8;
	shf.l.wrap.b32 	%r230, %r226, %r225, 8;
	mov.b64 	%rd230, {%r230, %r229};
	and.b64  	%rd231, %rd229, %rd230;
	shf.l.wrap.b32 	%r231, %r225, %r226, 2;
	shf.l.wrap.b32 	%r232, %r226, %r225, 2;
	mov.b64 	%rd232, {%r232, %r231};
	ld.global.u64 	%rd233, [%rd5+216];
	xor.b64  	%rd234, %rd233, %rd232;
	xor.b64  	%rd235, %rd234, %rd231;
	xor.b64  	%rd236, %rd235, %rd220;
	mov.b64 	{%r233, %r234}, %rd236;
	shf.l.wrap.b32 	%r235, %r233, %r234, 1;
	shf.l.wrap.b32 	%r236, %r234, %r233, 1;
	mov.b64 	%rd237, {%r236, %r235};
	shf.l.wrap.b32 	%r237, %r233, %r234, 8;
	shf.l.wrap.b32 	%r238, %r234, %r233, 8;
	mov.b64 	%rd238, {%r238, %r237};
	and.b64  	%rd239, %rd237, %rd238;
	shf.l.wrap.b32 	%r239, %r233, %r234, 2;
	shf.l.wrap.b32 	%r240, %r234, %r233, 2;
	mov.b64 	%rd240, {%r240, %r239};
	ld.global.u64 	%rd241, [%rd5+224];
	xor.b64  	%rd242, %rd241, %rd240;
	xor.b64  	%rd243, %rd242, %rd239;
	xor.b64  	%rd244, %rd243, %rd228;
	mov.b64 	{%r241, %r242}, %rd244;
	shf.l.wrap.b32 	%r243, %r241, %r242, 1;
	shf.l.wrap.b32 	%r244, %r242, %r241, 1;
	mov.b64 	%rd245, {%r244, %r243};
	shf.l.wrap.b32 	%r245, %r241, %r242, 8;
	shf.l.wrap.b32 	%r246, %r242, %r241, 8;
	mov.b64 	%rd246, {%r246, %r245};
	and.b64  	%rd247, %rd245, %rd246;
	shf.l.wrap.b32 	%r247, %r241, %r242, 2;
	shf.l.wrap.b32 	%r248, %r242, %r241, 2;
	mov.b64 	%rd248, {%r248, %r247};
	ld.global.u64 	%rd249, [%rd5+232];
	xor.b64  	%rd250, %rd249, %rd248;
	xor.b64  	%rd251, %rd250, %rd247;
	xor.b64  	%rd252, %rd251, %rd236;
	mov.b64 	{%r249, %r250}, %rd252;
	shf.l.wrap.b32 	%r251, %r249, %r250, 1;
	shf.l.wrap.b32 	%r252, %r250, %r249, 1;
	mov.b64 	%rd253, {%r252, %r251};
	shf.l.wrap.b32 	%r253, %r249, %r250, 8;
	shf.l.wrap.b32 	%r254, %r250, %r249, 8;
	mov.b64 	%rd254, {%r254, %r253};
	and.b64  	%rd255, %rd253, %rd254;
	shf.l.wrap.b32 	%r255, %r249, %r250, 2;
	shf.l.wrap.b32 	%r256, %r250, %r249, 2;
	mov.b64 	%rd256, {%r256, %r255};
	ld.global.u64 	%rd257, [%rd5+240];
	xor.b64  	%rd258, %rd257, %rd256;
	xor.b64  	%rd259, %rd258, %rd255;
	xor.b64  	%rd260, %rd259, %rd244;
	mov.b64 	{%r257, %r258}, %rd260;
	shf.l.wrap.b32 	%r259, %r257, %r258, 1;
	shf.l.wrap.b32 	%r260, %r258, %r257, 1;
	mov.b64 	%rd261, {%r260, %r259};
	shf.l.wrap.b32 	%r261, %r257, %r258, 8;
	shf.l.wrap.b32 	%r262, %r258, %r257, 8;
	mov.b64 	%rd262, {%r262, %r261};
	and.b64  	%rd263, %rd261, %rd262;
	shf.l.wrap.b32 	%r263, %r257, %r258, 2;
	shf.l.wrap.b32 	%r264, %r258, %r257, 2;
	mov.b64 	%rd264, {%r264, %r263};
	ld.global.u64 	%rd265, [%rd5+248];
	xor.b64  	%rd266, %rd265, %rd264;
	xor.b64  	%rd267, %rd266, %rd263;
	xor.b64  	%rd268, %rd267, %rd252;
	mov.b64 	{%r265, %r266}, %rd268;
	shf.l.wrap.b32 	%r267, %r265, %r266, 1;
	shf.l.wrap.b32 	%r268, %r266, %r265, 1;
	mov.b64 	%rd269, {%r268, %r267};
	shf.l.wrap.b32 	%r269, %r265, %r266, 8;
	shf.l.wrap.b32 	%r270, %r266, %r265, 8;
	mov.b64 	%rd270, {%r270, %r269};
	and.b64  	%rd271, %rd269, %rd270;
	shf.l.wrap.b32 	%r271, %r265, %r266, 2;
	shf.l.wrap.b32 	%r272, %r266, %r265, 2;
	mov.b64 	%rd272, {%r272, %r271};
	ld.global.u64 	%rd273, [%rd5+256];
	xor.b64  	%rd274, %rd273, %rd272;
	xor.b64  	%rd275, %rd274, %rd271;
	xor.b64  	%rd276, %rd275, %rd260;
	mov.b64 	{%r273, %r274}, %rd276;
	shf.l.wrap.b32 	%r275, %r273, %r274, 1;
	shf.l.wrap.b32 	%r276, %r274, %r273, 1;
	mov.b64 	%rd277, {%r276, %r275};
	shf.l.wrap.b32 	%r277, %r273, %r274, 8;
	shf.l.wrap.b32 	%r278, %r274, %r273, 8;
	mov.b64 	%rd278, {%r278, %r277};
	and.b64  	%rd279, %rd277, %rd278;
	shf.l.wrap.b32 	%r279, %r273, %r274, 2;
	shf.l.wrap.b32 	%r280, %r274, %r273, 2;
	mov.b64 	%rd280, {%r280, %r279};
	ld.global.u64 	%rd281, [%rd5+264];
	xor.b64  	%rd282, %rd281, %rd280;
	xor.b64  	%rd283, %rd282, %rd279;
	xor.b64  	%rd284, %rd283, %rd268;
	mov.b64 	{%r281, %r282}, %rd284;
	shf.l.wrap.b32 	%r283, %r281, %r282, 1;
	shf.l.wrap.b32 	%r284, %r282, %r281, 1;
	mov.b64 	%rd285, {%r284, %r283};
	shf.l.wrap.b32 	%r285, %r281, %r282, 8;
	shf.l.wrap.b32 	%r286, %r282, %r281, 8;
	mov.b64 	%rd286, {%r286, %r285};
	and.b64  	%rd287, %rd285, %rd286;
	shf.l.wrap.b32 	%r287, %r281, %r282, 2;
	shf.l.wrap.b32 	%r288, %r282, %r281, 2;
	mov.b64 	%rd288, {%r288, %r287};
	ld.global.u64 	%rd289, [%rd5+272];
	xor.b64  	%rd290, %rd289, %rd288;
	xor.b64  	%rd291, %rd290, %rd287;
	xor.b64  	%rd292, %rd291, %rd276;
	mov.b64 	{%r289, %r290}, %rd292;
	shf.l.wrap.b32 	%r291, %r289, %r290, 1;
	shf.l.wrap.b32 	%r292, %r290, %r289, 1;
	mov.b64 	%rd293, {%r292, %r291};
	shf.l.wrap.b32 	%r293, %r289, %r290, 8;
	shf.l.wrap.b32 	%r294, %r290, %r289, 8;
	mov.b64 	%rd294, {%r294, %r293};
	and.b64  	%rd295, %rd293, %rd294;
	shf.l.wrap.b32 	%r295, %r289, %r290, 2;
	shf.l.wrap.b32 	%r296, %r290, %r289, 2;
	mov.b64 	%rd296, {%r296, %r295};
	ld.global.u64 	%rd297, [%rd5+280];
	xor.b64  	%rd298, %rd297, %rd296;
	xor.b64  	%rd299, %rd298, %rd295;
	xor.b64  	%rd300, %rd299, %rd284;
	mov.b64 	{%r297, %r298}, %rd300;
	shf.l.wrap.b32 	%r299, %r297, %r298, 1;
	shf.l.wrap.b32 	%r300, %r298, %r297, 1;
	mov.b64 	%rd301, {%r300, %r299};
	shf.l.wrap.b32 	%r301, %r297, %r298, 8;
	shf.l.wrap.b32 	%r302, %r298, %r297, 8;
	mov.b64 	%rd302, {%r302, %r301};
	and.b64  	%rd303, %rd301, %rd302;
	shf.l.wrap.b32 	%r303, %r297, %r298, 2;
	shf.l.wrap.b32 	%r304, %r298, %r297, 2;
	mov.b64 	%rd304, {%r304, %r303};
	ld.global.u64 	%rd305, [%rd5+288];
	xor.b64  	%rd306, %rd305, %rd304;
	xor.b64  	%rd307, %rd306, %rd303;
	xor.b64  	%rd308, %rd307, %rd292;
	mov.b64 	{%r305, %r306}, %rd308;
	shf.l.wrap.b32 	%r307, %r305, %r306, 1;
	shf.l.wrap.b32 	%r308, %r306, %r305, 1;
	mov.b64 	%rd309, {%r308, %r307};
	shf.l.wrap.b32 	%r309, %r305, %r306, 8;
	shf.l.wrap.b32 	%r310, %r306, %r305, 8;
	mov.b64 	%rd310, {%r310, %r309};
	and.b64  	%rd311, %rd309, %rd310;
	shf.l.wrap.b32 	%r311, %r305, %r306, 2;
	shf.l.wrap.b32 	%r312, %r306, %r305, 2;
	mov.b64 	%rd312, {%r312, %r311};
	ld.global.u64 	%rd313, [%rd5+296];
	xor.b64  	%rd314, %rd313, %rd312;
	xor.b64  	%rd315, %rd314, %rd311;
	xor.b64  	%rd316, %rd315, %rd300;
	mov.b64 	{%r313, %r314}, %rd316;
	shf.l.wrap.b32 	%r315, %r313, %r314, 1;
	shf.l.wrap.b32 	%r316, %r314, %r313, 1;
	mov.b64 	%rd317, {%r316, %r315};
	shf.l.wrap.b32 	%r317, %r313, %r314, 8;
	shf.l.wrap.b32 	%r318, %r314, %r313, 8;
	mov.b64 	%rd318, {%r318, %r317};
	and.b64  	%rd319, %rd317, %rd318;
	shf.l.wrap.b32 	%r319, %r313, %r314, 2;
	shf.l.wrap.b32 	%r320, %r314, %r313, 2;
	mov.b64 	%rd320, {%r320, %r319};
	ld.global.u64 	%rd321, [%rd5+304];
	xor.b64  	%rd322, %rd321, %rd320;
	xor.b64  	%rd323, %rd322, %rd319;
	xor.b64  	%rd324, %rd323, %rd308;
	mov.b64 	{%r321, %r322}, %rd324;
	shf.l.wrap.b32 	%r323, %r321, %r322, 1;
	shf.l.wrap.b32 	%r324, %r322, %r321, 1;
	mov.b64 	%rd325, {%r324, %r323};
	shf.l.wrap.b32 	%r325, %r321, %r322, 8;
	shf.l.wrap.b32 	%r326, %r322, %r321, 8;
	mov.b64 	%rd326, {%r326, %r325};
	and.b64  	%rd327, %rd325, %rd326;
	shf.l.wrap.b32 	%r327, %r321, %r322, 2;
	shf.l.wrap.b32 	%r328, %r322, %r321, 2;
	mov.b64 	%rd328, {%r328, %r327};
	ld.global.u64 	%rd329, [%rd5+312];
	xor.b64  	%rd330, %rd329, %rd328;
	xor.b64  	%rd331, %rd330, %rd327;
	xor.b64  	%rd332, %rd331, %rd316;
	mov.b64 	{%r329, %r330}, %rd332;
	shf.l.wrap.b32 	%r331, %r329, %r330, 1;
	shf.l.wrap.b32 	%r332, %r330, %r329, 1;
	mov.b64 	%rd333, {%r332, %r331};
	shf.l.wrap.b32 	%r333, %r329, %r330, 8;
	shf.l.wrap.b32 	%r334, %r330, %r329, 8;
	mov.b64 	%rd334, {%r334, %r333};
	and.b64  	%rd335, %rd333, %rd334;
	shf.l.wrap.b32 	%r335, %r329, %r330, 2;
	shf.l.wrap.b32 	%r336, %r330, %r329, 2;
	mov.b64 	%rd336, {%r336, %r335};
	ld.global.u64 	%rd337, [%rd5+320];
	xor.b64  	%rd338, %rd337, %rd336;
	xor.b64  	%rd339, %rd338, %rd335;
	xor.b64  	%rd340, %rd339, %rd324;
	mov.b64 	{%r337, %r338}, %rd340;
	shf.l.wrap.b32 	%r339, %r337, %r338, 1;
	shf.l.wrap.b32 	%r340, %r338, %r337, 1;
	mov.b64 	%rd341, {%r340, %r339};
	shf.l.wrap.b32 	%r341, %r337, %r338, 8;
	shf.l.wrap.b32 	%r342, %r338, %r337, 8;
	mov.b64 	%rd342, {%r342, %r341};
	and.b64  	%rd343, %rd341, %rd342;
	shf.l.wrap.b32 	%r343, %r337, %r338, 2;
	shf.l.wrap.b32 	%r344, %r338, %r337, 2;
	mov.b64 	%rd344, {%r344, %r343};
	ld.global.u64 	%rd345, [%rd5+328];
	xor.b64  	%rd346, %rd345, %rd344;
	xor.b64  	%rd347, %rd346, %rd343;
	xor.b64  	%rd348, %rd347, %rd332;
	mov.b64 	{%r345, %r346}, %rd348;
	shf.l.wrap.b32 	%r347, %r345, %r346, 1;
	shf.l.wrap.b32 	%r348, %r346, %r345, 1;
	mov.b64 	%rd349, {%r348, %r347};
	shf.l.wrap.b32 	%r349, %r345, %r346, 8;
	shf.l.wrap.b32 	%r350, %r346, %r345, 8;
	mov.b64 	%rd350, {%r350, %r349};
	and.b64  	%rd351, %rd349, %rd350;
	shf.l.wrap.b32 	%r351, %r345, %r346, 2;
	shf.l.wrap.b32 	%r352, %r346, %r345, 2;
	mov.b64 	%rd352, {%r352, %r351};
	ld.global.u64 	%rd353, [%rd5+336];
	xor.b64  	%rd354, %rd353, %rd352;
	xor.b64  	%rd355, %rd354, %rd351;
	xor.b64  	%rd356, %rd355, %rd340;
	mov.b64 	{%r353, %r354}, %rd356;
	shf.l.wrap.b32 	%r355, %r353, %r354, 1;
	shf.l.wrap.b32 	%r356, %r354, %r353, 1;
	mov.b64 	%rd357, {%r356, %r355};
	shf.l.wrap.b32 	%r357, %r353, %r354, 8;
	shf.l.wrap.b32 	%r358, %r354, %r353, 8;
	mov.b64 	%rd358, {%r358, %r357};
	and.b64  	%rd359, %rd357, %rd358;
	shf.l.wrap.b32 	%r359, %r353, %r354, 2;
	shf.l.wrap.b32 	%r360, %r354, %r353, 2;
	mov.b64 	%rd360, {%r360, %r359};
	ld.global.u64 	%rd361, [%rd5+344];
	xor.b64  	%rd362, %rd361, %rd360;
	xor.b64  	%rd363, %rd362, %rd359;
	xor.b64  	%rd364, %rd363, %rd348;
	mov.b64 	{%r361, %r362}, %rd364;
	shf.l.wrap.b32 	%r363, %r361, %r362, 1;
	shf.l.wrap.b32 	%r364, %r362, %r361, 1;
	mov.b64 	%rd365, {%r364, %r363};
	shf.l.wrap.b32 	%r365, %r361, %r362, 8;
	shf.l.wrap.b32 	%r366, %r362, %r361, 8;
	mov.b64 	%rd366, {%r366, %r365};
	and.b64  	%rd367, %rd365, %rd366;
	shf.l.wrap.b32 	%r367, %r361, %r362, 2;
	shf.l.wrap.b32 	%r368, %r362, %r361, 2;
	mov.b64 	%rd368, {%r368, %r367};
	ld.global.u64 	%rd369, [%rd5+352];
	xor.b64  	%rd370, %rd369, %rd368;
	xor.b64  	%rd371, %rd370, %rd367;
	xor.b64  	%rd372, %rd371, %rd356;
	mov.b64 	{%r369, %r370}, %rd372;
	shf.l.wrap.b32 	%r371, %r369, %r370, 1;
	shf.l.wrap.b32 	%r372, %r370, %r369, 1;
	mov.b64 	%rd373, {%r372, %r371};
	shf.l.wrap.b32 	%r373, %r369, %r370, 8;
	shf.l.wrap.b32 	%r374, %r370, %r369, 8;
	mov.b64 	%rd374, {%r374, %r373};
	and.b64  	%rd375, %rd373, %rd374;
	shf.l.wrap.b32 	%r375, %r369, %r370, 2;
	shf.l.wrap.b32 	%r376, %r370, %r369, 2;
	mov.b64 	%rd376, {%r376, %r375};
	ld.global.u64 	%rd377, [%rd5+360];
	xor.b64  	%rd378, %rd377, %rd376;
	xor.b64  	%rd379, %rd378, %rd375;
	xor.b64  	%rd380, %rd379, %rd364;
	mov.b64 	{%r377, %r378}, %rd380;
	shf.l.wrap.b32 	%r379, %r377, %r378, 1;
	shf.l.wrap.b32 	%r380, %r378, %r377, 1;
	mov.b64 	%rd381, {%r380, %r379};
	shf.l.wrap.b32 	%r381, %r377, %r378, 8;
	shf.l.wrap.b32 	%r382, %r378, %r377, 8;
	mov.b64 	%rd382, {%r382, %r381};
	and.b64  	%rd383, %rd381, %rd382;
	shf.l.wrap.b32 	%r383, %r377, %r378, 2;
	shf.l.wrap.b32 	%r384, %r378, %r377, 2;
	mov.b64 	%rd384, {%r384, %r383};
	ld.global.u64 	%rd385, [%rd5+368];
	xor.b64  	%rd386, %rd385, %rd384;
	xor.b64  	%rd387, %rd386, %rd383;
	xor.b64  	%rd388, %rd387, %rd372;
	mov.b64 	{%r385, %r386}, %rd388;
	shf.l.wrap.b32 	%r387, %r385, %r386, 1;
	shf.l.wrap.b32 	%r388, %r386, %r385, 1;
	mov.b64 	%rd389, {%r388, %r387};
	shf.l.wrap.b32 	%r389, %r385, %r386, 8;
	shf.l.wrap.b32 	%r390, %r386, %r385, 8;
	mov.b64 	%rd390, {%r390, %r389};
	and.b64  	%rd391, %rd389, %rd390;
	shf.l.wrap.b32 	%r391, %r385, %r386, 2;
	shf.l.wrap.b32 	%r392, %r386, %r385, 2;
	mov.b64 	%rd392, {%r392, %r391};
	ld.global.u64 	%rd393, [%rd5+376];
	xor.b64  	%rd394, %rd393, %rd392;
	xor.b64  	%rd395, %rd394, %rd391;
	xor.b64  	%rd396, %rd395, %rd380;
	mov.b64 	{%r393, %r394}, %rd396;
	shf.l.wrap.b32 	%r395, %r393, %r394, 1;
	shf.l.wrap.b32 	%r396, %r394, %r393, 1;
	mov.b64 	%rd397, {%r396, %r395};
	shf.l.wrap.b32 	%r397, %r393, %r394, 8;
	shf.l.wrap.b32 	%r398, %r394, %r393, 8;
	mov.b64 	%rd398, {%r398, %r397};
	and.b64  	%rd399, %rd397, %rd398;
	shf.l.wrap.b32 	%r399, %r393, %r394, 2;
	shf.l.wrap.b32 	%r400, %r394, %r393, 2;
	mov.b64 	%rd400, {%r400, %r399};
	ld.global.u64 	%rd401, [%rd5+384];
	xor.b64  	%rd402, %rd401, %rd400;
	xor.b64  	%rd403, %rd402, %rd399;
	xor.b64  	%rd404, %rd403, %rd388;
	mov.b64 	{%r401, %r402}, %rd404;
	shf.l.wrap.b32 	%r403, %r401, %r402, 1;
	shf.l.wrap.b32 	%r404, %r402, %r401, 1;
	mov.b64 	%rd405, {%r404, %r403};
	shf.l.wrap.b32 	%r405, %r401, %r402, 8;
	shf.l.wrap.b32 	%r406, %r402, %r401, 8;
	mov.b64 	%rd406, {%r406, %r405};
	and.b64  	%rd407, %rd405, %rd406;
	shf.l.wrap.b32 	%r407, %r401, %r402, 2;
	shf.l.wrap.b32 	%r408, %r402, %r401, 2;
	mov.b64 	%rd408, {%r408, %r407};
	ld.global.u64 	%rd409, [%rd5+392];
	xor.b64  	%rd410, %rd409, %rd408;
	xor.b64  	%rd411, %rd410, %rd407;
	xor.b64  	%rd412, %rd411, %rd396;
	mov.b64 	{%r409, %r410}, %rd412;
	shf.l.wrap.b32 	%r411, %r409, %r410, 1;
	shf.l.wrap.b32 	%r412, %r410, %r409, 1;
	mov.b64 	%rd413, {%r412, %r411};
	shf.l.wrap.b32 	%r413, %r409, %r410, 8;
	shf.l.wrap.b32 	%r414, %r410, %r409, 8;
	mov.b64 	%rd414, {%r414, %r413};
	and.b64  	%rd415, %rd413, %rd414;
	shf.l.wrap.b32 	%r415, %r409, %r410, 2;
	shf.l.wrap.b32 	%r416, %r410, %r409, 2;
	mov.b64 	%rd416, {%r416, %r415};
	ld.global.u64 	%rd417, [%rd5+400];
	xor.b64  	%rd418, %rd417, %rd416;
	xor.b64  	%rd419, %rd418, %rd415;
	xor.b64  	%rd420, %rd419, %rd404;
	mov.b64 	{%r417, %r418}, %rd420;
	shf.l.wrap.b32 	%r419, %r417, %r418, 1;
	shf.l.wrap.b32 	%r420, %r418, %r417, 1;
	mov.b64 	%rd421, {%r420, %r419};
	shf.l.wrap.b32 	%r421, %r417, %r418, 8;
	shf.l.wrap.b32 	%r422, %r418, %r417, 8;
	mov.b64 	%rd422, {%r422, %r421};
	and.b64  	%rd423, %rd421, %rd422;
	shf.l.wrap.b32 	%r423, %r417, %r418, 2;
	shf.l.wrap.b32 	%r424, %r418, %r417, 2;
	mov.b64 	%rd424, {%r424, %r423};
	ld.global.u64 	%rd425, [%rd5+408];
	xor.b64  	%rd426, %rd425, %rd424;
	xor.b64  	%rd427, %rd426, %rd423;
	xor.b64  	%rd428, %rd427, %rd412;
	mov.b64 	{%r425, %r426}, %rd428;
	shf.l.wrap.b32 	%r427, %r425, %r426, 1;
	shf.l.wrap.b32 	%r428, %r426, %r425, 1;
	mov.b64 	%rd429, {%r428, %r427};
	shf.l.wrap.b32 	%r429, %r425, %r426, 8;
	shf.l.wrap.b32 	%r430, %r426, %r425, 8;
	mov.b64 	%rd430, {%r430, %r429};
	and.b64  	%rd431, %rd429, %rd430;
	shf.l.wrap.b32 	%r431, %r425, %r426, 2;
	shf.l.wrap.b32 	%r432, %r426, %r425, 2;
	mov.b64 	%rd432, {%r432, %r431};
	ld.global.u64 	%rd433, [%rd5+416];
	xor.b64  	%rd434, %rd433, %rd432;
	xor.b64  	%rd435, %rd434, %rd431;
	xor.b64  	%rd436, %rd435, %rd420;
	mov.b64 	{%r433, %r434}, %rd436;
	shf.l.wrap.b32 	%r435, %r433, %r434, 1;
	shf.l.wrap.b32 	%r436, %r434, %r433, 1;
	mov.b64 	%rd437, {%r436, %r435};
	shf.l.wrap.b32 	%r437, %r433, %r434, 8;
	shf.l.wrap.b32 	%r438, %r434, %r433, 8;
	mov.b64 	%rd438, {%r438, %r437};
	and.b64  	%rd439, %rd437, %rd438;
	shf.l.wrap.b32 	%r439, %r433, %r434, 2;
	shf.l.wrap.b32 	%r440, %r434, %r433, 2;
	mov.b64 	%rd440, {%r440, %r439};
	ld.global.u64 	%rd441, [%rd5+424];
	xor.b64  	%rd442, %rd441, %rd440;
	xor.b64  	%rd443, %rd442, %rd439;
	xor.b64  	%rd444, %rd443, %rd428;
	mov.b64 	{%r441, %r442}, %rd444;
	shf.l.wrap.b32 	%r443, %r441, %r442, 1;
	shf.l.wrap.b32 	%r444, %r442, %r441, 1;
	mov.b64 	%rd445, {%r444, %r443};
	shf.l.wrap.b32 	%r445, %r441, %r442, 8;
	shf.l.wrap.b32 	%r446, %r442, %r441, 8;
	mov.b64 	%rd446, {%r446, %r445};
	and.b64  	%rd447, %rd445, %rd446;
	shf.l.wrap.b32 	%r447, %r441, %r442, 2;
	shf.l.wrap.b32 	%r448, %r442, %r441, 2;
	mov.b64 	%rd448, {%r448, %r447};
	ld.global.u64 	%rd449, [%rd5+432];
	xor.b64  	%rd450, %rd449, %rd448;
	xor.b64  	%rd451, %rd450, %rd447;
	xor.b64  	%rd452, %rd451, %rd436;
	mov.b64 	{%r449, %r450}, %rd452;
	shf.l.wrap.b32 	%r451, %r449, %r450, 1;
	shf.l.wrap.b32 	%r452, %r450, %r449, 1;
	mov.b64 	%rd453, {%r452, %r451};
	shf.l.wrap.b32 	%r453, %r449, %r450, 8;
	shf.l.wrap.b32 	%r454, %r450, %r449, 8;
	mov.b64 	%rd454, {%r454, %r453};
	and.b64  	%rd455, %rd453, %rd454;
	shf.l.wrap.b32 	%r455, %r449, %r450, 2;
	shf.l.wrap.b32 	%r456, %r450, %r449, 2;
	mov.b64 	%rd456, {%r456, %r455};
	ld.global.u64 	%rd457, [%rd5+440];
	xor.b64  	%rd458, %rd457, %rd456;
	xor.b64  	%rd459, %rd458, %rd455;
	xor.b64  	%rd460, %rd459, %rd444;
	mov.b64 	{%r457, %r458}, %rd460;
	shf.l.wrap.b32 	%r459, %r457, %r458, 1;
	shf.l.wrap.b32 	%r460, %r458, %r457, 1;
	mov.b64 	%rd461, {%r460, %r459};
	shf.l.wrap.b32 	%r461, %r457, %r458, 8;
	shf.l.wrap.b32 	%r462, %r458, %r457, 8;
	mov.b64 	%rd462, {%r462, %r461};
	and.b64  	%rd463, %rd461, %rd462;
	shf.l.wrap.b32 	%r463, %r457, %r458, 2;
	shf.l.wrap.b32 	%r464, %r458, %r457, 2;
	mov.b64 	%rd464, {%r464, %r463};
	ld.global.u64 	%rd465, [%rd5+448];
	xor.b64  	%rd466, %rd465, %rd464;
	xor.b64  	%rd467, %rd466, %rd463;
	xor.b64  	%rd468, %rd467, %rd452;
	mov.b64 	{%r465, %r466}, %rd468;
	shf.l.wrap.b32 	%r467, %r465, %r466, 1;
	shf.l.wrap.b32 	%r468, %r466, %r465, 1;
	mov.b64 	%rd469, {%r468, %r467};
	shf.l.wrap.b32 	%r469, %r465, %r466, 8;
	shf.l.wrap.b32 	%r470, %r466, %r465, 8;
	mov.b64 	%rd470, {%r470, %r469};
	and.b64  	%rd471, %rd469, %rd470;
	shf.l.wrap.b32 	%r471, %r465, %r466, 2;
	shf.l.wrap.b32 	%r472, %r466, %r465, 2;
	mov.b64 	%rd472, {%r472, %r471};
	ld.global.u64 	%rd473, [%rd5+456];
	xor.b64  	%rd474, %rd473, %rd472;
	xor.b64  	%rd475, %rd474, %rd471;
	xor.b64  	%rd476, %rd475, %rd460;
	mov.b64 	{%r473, %r474}, %rd476;
	shf.l.wrap.b32 	%r475, %r473, %r474, 1;
	shf.l.wrap.b32 	%r476, %r474, %r473, 1;
	mov.b64 	%rd477, {%r476, %r475};
	shf.l.wrap.b32 	%r477, %r473, %r474, 8;
	shf.l.wrap.b32 	%r478, %r474, %r473, 8;
	mov.b64 	%rd478, {%r478, %r477};
	and.b64  	%rd479, %rd477, %rd478;
	shf.l.wrap.b32 	%r479, %r473, %r474, 2;
	shf.l.wrap.b32 	%r480, %r474, %r473, 2;
	mov.b64 	%rd480, {%r480, %r479};
	ld.global.u64 	%rd481, [%rd5+464];
	xor.b64  	%rd482, %rd481, %rd480;
	xor.b64  	%rd483, %rd482, %rd479;
	xor.b64  	%rd484, %rd483, %rd468;
	mov.b64 	{%r481, %r482}, %rd484;
	shf.l.wrap.b32 	%r483, %r481, %r482, 1;
	shf.l.wrap.b32 	%r484, %r482, %r481, 1;
	mov.b64 	%rd485, {%r484, %r483};
	shf.l.wrap.b32 	%r485, %r481, %r482, 8;
	shf.l.wrap.b32 	%r486, %r482, %r481, 8;
	mov.b64 	%rd486, {%r486, %r485};
	and.b64  	%rd487, %rd485, %rd486;
	shf.l.wrap.b32 	%r487, %r481, %r482, 2;
	shf.l.wrap.b32 	%r488, %r482, %r481, 2;
	mov.b64 	%rd488, {%r488, %r487};
	ld.global.u64 	%rd489, [%rd5+472];
	xor.b64  	%rd490, %rd489, %rd488;
	xor.b64  	%rd491, %rd490, %rd487;
	xor.b64  	%rd492, %rd491, %rd476;
	mov.b64 	{%r489, %r490}, %rd492;
	shf.l.wrap.b32 	%r491, %r489, %r490, 1;
	shf.l.wrap.b32 	%r492, %r490, %r489, 1;
	mov.b64 	%rd493, {%r492, %r491};
	shf.l.wrap.b32 	%r493, %r489, %r490, 8;
	shf.l.wrap.b32 	%r494, %r490, %r489, 8;
	mov.b64 	%rd494, {%r494, %r493};
	and.b64  	%rd495, %rd493, %rd494;
	shf.l.wrap.b32 	%r495, %r489, %r490, 2;
	shf.l.wrap.b32 	%r496, %r490, %r489, 2;
	mov.b64 	%rd496, {%r496, %r495};
	ld.global.u64 	%rd497, [%rd5+480];
	xor.b64  	%rd498, %rd497, %rd496;
	xor.b64  	%rd499, %rd498, %rd495;
	xor.b64  	%rd500, %rd499, %rd484;
	mov.b64 	{%r497, %r498}, %rd500;
	shf.l.wrap.b32 	%r499, %r497, %r498, 1;
	shf.l.wrap.b32 	%r500, %r498, %r497, 1;
	mov.b64 	%rd501, {%r500, %r499};
	shf.l.wrap.b32 	%r501, %r497, %r498, 8;
	shf.l.wrap.b32 	%r502, %r498, %r497, 8;
	mov.b64 	%rd502, {%r502, %r501};
	and.b64  	%rd503, %rd501, %rd502;
	shf.l.wrap.b32 	%r503, %r497, %r498, 2;
	shf.l.wrap.b32 	%r504, %r498, %r497, 2;
	mov.b64 	%rd504, {%r504, %r503};
	ld.global.u64 	%rd505, [%rd5+488];
	xor.b64  	%rd506, %rd505, %rd504;
	xor.b64  	%rd507, %rd506, %rd503;
	xor.b64  	%rd508, %rd507, %rd492;
	mov.b64 	{%r505, %r506}, %rd508;
	shf.l.wrap.b32 	%r507, %r505, %r506, 1;
	shf.l.wrap.b32 	%r508, %r506, %r505, 1;
	mov.b64 	%rd509, {%r508, %r507};
	shf.l.wrap.b32 	%r509, %r505, %r506, 8;
	shf.l.wrap.b32 	%r510, %r506, %r505, 8;
	mov.b64 	%rd510, {%r510, %r509};
	and.b64  	%rd511, %rd509, %rd510;
	shf.l.wrap.b32 	%r511, %r505, %r506, 2;
	shf.l.wrap.b32 	%r512, %r506, %r505, 2;
	mov.b64 	%rd512, {%r512, %r511};
	ld.global.u64 	%rd513, [%rd5+496];
	xor.b64  	%rd514, %rd513, %rd512;
	xor.b64  	%rd515, %rd514, %rd511;
	xor.b64  	%rd516, %rd515, %rd500;
	mov.b64 	{%r513, %r514}, %rd516;
	shf.l.wrap.b32 	%r515, %r513, %r514, 1;
	shf.l.wrap.b32 	%r516, %r514, %r513, 1;
	mov.b64 	%rd517, {%r516, %r515};
	shf.l.wrap.b32 	%r517, %r513, %r514, 8;
	shf.l.wrap.b32 	%r518, %r514, %r513, 8;
	mov.b64 	%rd518, {%r518, %r517};
	and.b64  	%rd519, %rd517, %rd518;
	shf.l.wrap.b32 	%r519, %r513, %r514, 2;
	shf.l.wrap.b32 	%r520, %r514, %r513, 2;
	mov.b64 	%rd520, {%r520, %r519};
	ld.global.u64 	%rd521, [%rd5+504];
	xor.b64  	%rd522, %rd521, %rd520;
	xor.b64  	%rd523, %rd522, %rd519;
	xor.b64  	%rd524, %rd523, %rd508;
	mov.b64 	{%r521, %r522}, %rd524;
	shf.l.wrap.b32 	%r523, %r521, %r522, 1;
	shf.l.wrap.b32 	%r524, %r522, %r521, 1;
	mov.b64 	%rd525, {%r524, %r523};
	shf.l.wrap.b32 	%r525, %r521, %r522, 8;
	shf.l.wrap.b32 	%r526, %r522, %r521, 8;
	mov.b64 	%rd526, {%r526, %r525};
	and.b64  	%rd527, %rd525, %rd526;
	shf.l.wrap.b32 	%r527, %r521, %r522, 2;
	shf.l.wrap.b32 	%r528, %r522, %r521, 2;
	mov.b64 	%rd528, {%r528, %r527};
	ld.global.u64 	%rd529, [%rd5+512];
	xor.b64  	%rd530, %rd529, %rd528;
	xor.b64  	%rd531, %rd530, %rd527;
	xor.b64  	%rd532, %rd531, %rd516;
	mov.b64 	{%r529, %r530}, %rd532;
	shf.l.wrap.b32 	%r531, %r529, %r530, 1;
	shf.l.wrap.b32 	%r532, %r530, %r529, 1;
	mov.b64 	%rd533, {%r532, %r531};
	shf.l.wrap.b32 	%r533, %r529, %r530, 8;
	shf.l.wrap.b32 	%r534, %r530, %r529, 8;
	mov.b64 	%rd534, {%r534, %r533};
	and.b64  	%rd535, %rd533, %rd534;
	shf.l.wrap.b32 	%r535, %r529, %r530, 2;
	shf.l.wrap.b32 	%r536, %r530, %r529, 2;
	mov.b64 	%rd536, {%r536, %r535};
	ld.global.u64 	%rd537, [%rd5+520];
	xor.b64  	%rd538, %rd537, %rd536;
	xor.b64  	%rd539, %rd538, %rd535;
	xor.b64  	%rd540, %rd539, %rd524;
	mov.b64 	{%r537, %r538}, %rd540;
	shf.l.wrap.b32 	%r539, %r537, %r538, 1;
	shf.l.wrap.b32 	%r540, %r538, %r537, 1;
	mov.b64 	%rd541, {%r540, %r539};
	shf.l.wrap.b32 	%r541, %r537, %r538, 8;
	shf.l.wrap.b32 	%r542, %r538, %r537, 8;
	mov.b64 	%rd542, {%r542, %r541};
	and.b64  	%rd543, %rd541, %rd542;
	shf.l.wrap.b32 	%r543, %r537, %r538, 2;
	shf.l.wrap.b32 	%r544, %r538, %r537, 2;
	mov.b64 	%rd544, {%r544, %r543};
	ld.global.u64 	%rd545, [%rd5+528];
	xor.b64  	%rd546, %rd545, %rd544;
	xor.b64  	%rd547, %rd546, %rd543;
	xor.b64  	%rd548, %rd547, %rd532;
	mov.b64 	{%r545, %r546}, %rd548;
	shf.l.wrap.b32 	%r547, %r545, %r546, 1;
	shf.l.wrap.b32 	%r548, %r546, %r545, 1;
	mov.b64 	%rd549, {%r548, %r547};
	shf.l.wrap.b32 	%r549, %r545, %r546, 8;
	shf.l.wrap.b32 	%r550, %r546, %r545, 8;
	mov.b64 	%rd550, {%r550, %r549};
	and.b64  	%rd551, %rd549, %rd550;
	shf.l.wrap.b32 	%r551, %r545, %r546, 2;
	shf.l.wrap.b32 	%r552, %r546, %r545, 2;
	mov.b64 	%rd552, {%r552, %r551};
	ld.global.u64 	%rd553, [%rd5+536];
	bar.sync 	0;
	shl.b32 	%r553, %r1, 1;
	mul.wide.s32 	%rd554, %r553, 8;
	add.s64 	%rd555, %rd9, %rd554;
	ld.global.u64 	%rd556, [%rd555];
	xor.b64  	%rd557, %rd548, %rd556;
	add.s64 	%rd558, %rd10, %rd554;
	st.global.u64 	[%rd558], %rd557;
	ld.global.u64 	%rd559, [%rd555+8];
	xor.b64  	%rd560, %rd559, %rd553;
	xor.b64  	%rd561, %rd560, %rd552;
	xor.b64  	%rd562, %rd561, %rd551;
	xor.b64  	%rd563, %rd562, %rd540;
	st.global.u64 	[%rd558+8], %rd563;
$L__BB0_2:
	ret;

}
	// .globl	_Z18simon_ctr_encrypt4PmS_S_iS_i18simon_encrypt_type
.visible .entry _Z18simon_ctr_encrypt4PmS_S_iS_i18simon_encrypt_type(
	.param .u64 .ptr .align 1 _Z18simon_ctr_encrypt4PmS_S_iS_i18simon_encrypt_type_param_0,
	.param .u64 .ptr .align 1 _Z18simon_ctr_encrypt4PmS_S_iS_i18simon_encrypt_type_param_1,
	.param .u64 .ptr .align 1 _Z18simon_ctr_encrypt4PmS_S_iS_i18simon_encrypt_type_param_2,
	.param .u32 _Z18simon_ctr_encrypt4PmS_S_iS_i18simon_encrypt_type_param_3,
	.param .u64 .ptr .align 1 _Z18simon_ctr_encrypt4PmS_S_iS_i18simon_encrypt_type_param_4,
	.param .u32 _Z18simon_ctr_encrypt4PmS_S_iS_i18simon_encrypt_type_param_5,
	.param .u32 _Z18simon_ctr_encrypt4PmS_S_iS_i18simon_encrypt_type_param_6
)
{
	.reg .pred 	%p<2>;
	.reg .b32 	%r<43>;
	.reg .b64 	%rd<60>;

	ld.param.u64 	%rd2, [_Z18simon_ctr_encrypt4PmS_S_iS_i18simon_encrypt_type_param_1];
	ld.param.u64 	%rd3, [_Z18simon_ctr_encrypt4PmS_S_iS_i18simon_encrypt_type_param_2];
	ld.param.u32 	%r2, [_Z18simon_ctr_encrypt4PmS_S_iS_i18simon_encrypt_type_param_3];
	ld.param.u64 	%rd4, [_Z18simon_ctr_encrypt4PmS_S_iS_i18simon_encrypt_type_param_4];
	shr.s32 	%r3, %r2, 31;
	shr.u32 	%r4, %r3, 30;
	add.s32 	%r5, %r2, %r4;
	shr.s32 	%r6, %r5, 2;
	mov.u32 	%r7, %ctaid.x;
	mov.u32 	%r8, %ntid.x;
	mov.u32 	%r9, %tid.x;
	mad.lo.s32 	%r1, %r7, %r8, %r9;
	setp.ge.s32 	%p1, %r1, %r6;
	@%p1 bra 	$L__BB1_2;
	ld.param.u64 	%rd59, [_Z18simon_ctr_encrypt4PmS_S_iS_i18simon_encrypt_type_param_0];
	cvta.to.global.u64 	%rd5, %rd4;
	ld.global.u64 	%rd6, [%rd5+24];
	ld.global.u64 	%rd7, [%rd5+8];
	cvta.to.global.u64 	%rd8, %rd2;
	cvta.to.global.u64 	%rd9, %rd3;
	cvta.to.global.u64 	%rd10, %rd59;
	ld.global.u64 	%rd11, [%rd5+16];
	ld.global.u64 	%rd12, [%rd5];
	mul.wide.s32 	%rd13, %r1, 34;
	add.s64 	%rd14, %rd12, %rd13;
	add.s64 	%rd15, %rd11, %rd13;
	mov.b64 	{%r10, %r11}, %rd7;
	shf.l.wrap.b32 	%r12, %r10, %r11, 1;
	shf.l.wrap.b32 	%r13, %r11, %r10, 1;
	mov.b64 	%rd16, {%r13, %r12};
	shf.l.wrap.b32 	%r14, %r10, %r11, 8;
	shf.l.wrap.b32 	%r15, %r11, %r10, 8;
	mov.b64 	%rd17, {%r15, %r14};
	and.b64  	%rd18, %rd16, %rd17;
	shf.l.wrap.b32 	%r16, %r10, %r11, 2;
	shf.l.wrap.b32 	%r17, %r11, %r10, 2;
	mov.b64 	%rd19, {%r17, %r16};
	xor.b64  	%rd20, %rd18, %rd19;
	ld.global.u64 	%rd21, [%rd10+264];
	xor.b64  	%rd22, %rd20, %rd21;
	xor.b64  	%rd23, %rd22, %rd14;
	mov.b64 	{%r18, %r19}, %rd23;
	shf.l.wrap.b32 	%r20, %r18, %r19, 1;
	shf.l.wrap.b32 	%r21, %r19, %r18, 1;
	mov.b64 	%rd24, {%r21, %r20};
	shf.l.wrap.b32 	%r22, %r18, %r19, 8;
	shf.l.wrap.b32 	%r23, %r19, %r18, 8;
	mov.b64 	%rd25, {%r23, %r22};
	and.b64  	%rd26, %rd24, %rd25;
	shf.l.wrap.b32 	%r24, %r18, %r19, 2;
	shf.l.wrap.b32 	%r25, %r19, %r18, 2;
	mov.b64 	%rd27, {%r25, %r24};
	ld.global.u64 	%rd28, [%rd10+272];
	xor.b64  	%rd29, %rd28, %rd27;
	xor.b64  	%rd30, %rd29, %rd26;
	mov.b64 	{%r26, %r27}, %rd15;
	shf.l.wrap.b32 	%r28, %r26, %r27, 1;
	shf.l.wrap.b32 	%r29, %r27, %r26, 1;
	mov.b64 	%rd31, {%r29, %r28};
	shf.l.wrap.b32 	%r30, %r26, %r27, 8;
	shf.l.wrap.b32 	%r31, %r27, %r26, 8;
	mov.b64 	%rd32, {%r31, %r30};
	and.b64  	%rd33, %rd31, %rd32;
	shf.l.wrap.b32 	%r32, %r26, %r27, 2;
	shf.l.wrap.b32 	%r33, %r27, %r26, 2;
	mov.b64 	%rd34, {%r33, %r32};
	ld.global.u64 	%rd35, [%rd10+280];
	xor.b64  	%rd36, %rd34, %rd6;
	xor.b64  	%rd37, %rd36, %rd33;
	xor.b64  	%rd38, %rd37, %rd35;
	mov.b64 	{%r34, %r35}, %rd38;
	shf.l.wrap.b32 	%r36, %r34, %r35, 1;
	shf.l.wrap.b32 	%r37, %r35, %r34, 1;
	mov.b64 	%rd39, {%r37, %r36};
	shf.l.wrap.b32 	%r38, %r34, %r35, 8;
	shf.l.wrap.b32 	%r39, %r35, %r34, 8;
	mov.b64 	%rd40, {%r39, %r38};
	and.b64  	%rd41, %rd39, %rd40;
	shf.l.wrap.b32 	%r40, %r34, %r35, 2;
	shf.l.wrap.b32 	%r41, %r35, %r34, 2;
	mov.b64 	%rd42, {%r41, %r40};
	ld.global.u64 	%rd43, [%rd10+288];
	xor.b64  	%rd44, %rd43, %rd42;
	xor.b64  	%rd45, %rd44, %rd41;
	shl.b32 	%r42, %r1, 2;
	mul.wide.s32 	%rd46, %r42, 8;
	add.s64 	%rd47, %rd8, %rd46;
	ld.global.u64 	%rd48, [%rd47];
	xor.b64  	%rd49, %rd48, %rd23;
	add.s64 	%rd50, %rd9, %rd46;
	st.global.u64 	[%rd50], %rd49;
	ld.global.u64 	%rd51, [%rd47+8];
	xor.b64  	%rd52, %rd30, %rd51;
	xor.b64  	%rd53, %rd52, %rd7;
	st.global.u64 	[%rd50+8], %rd53;
	ld.global.u64 	%rd54, [%rd47+16];
	xor.b64  	%rd55, %rd45, %rd54;
	xor.b64  	%rd56, %rd55, %rd15;
	st.global.u64 	[%rd50+16], %rd56;
	ld.global.u64 	%rd57, [%rd47+24];
	xor.b64  	%rd58, %rd57, %rd38;
	st.global.u64 	[%rd50+24], %rd58;
$L__BB1_2:
	ret;

}


// ===== COMPILED SASS (sm_100) =====

	.target	sm_100

	.elftype	@"ET_EXEC"


//--------------------- .note.nv.tkinfo           --------------------------
	.section	.note.nv.tkinfo,"",@"SHT_NOTE"
	.sectionflags	@"SHF_NOTE_NV_TKINFO"
	.tkinfo
        /*0018*/ 	.word	0x00000002
        /*0030*/ 	.string	""
        /*0030*/ 	.string	"ptxas"
        /*0030*/ 	.string	"Cuda compilation tools, release 13.0, V13.0.88"
        /*0030*/ 	.string	"Build cuda_13.0.r13.0/compiler.36424714_0"
        /*0030*/ 	.string	"-arch sm_100 -m 64 "



//--------------------- .note.nv.cuinfo           --------------------------
	.section	.note.nv.cuinfo,"",@"SHT_NOTE"
	.sectionflags	@"SHF_NOTE_NV_CUINFO"
        /*0018*/ 	.short	0x0002
        /*001a*/ 	.short	0x0064
        /*001c*/ 	.short	0x0082
	.zero		2


//--------------------- .nv.info                  --------------------------
	.section	.nv.info,"",@"SHT_CUDA_INFO"
	.align	4


	//----- nvinfo : EIATTR_REGCOUNT
	.align		4
        /*0000*/ 	.byte	0x04, 0x2f
        /*0002*/ 	.short	(.L_1 - .L_0)
	.align		4
.L_0:
        /*0004*/ 	.word	index@(_Z17simon_ctr_encryptPmS_S_iS_i18simon_encrypt_type)
        /*0008*/ 	.word	0x00000020


	//----- nvinfo : EIATTR_FRAME_SIZE
	.align		4
.L_1:
        /*000c*/ 	.byte	0x04, 0x11
        /*000e*/ 	.short	(.L_3 - .L_2)
	.align		4
.L_2:
        /*0010*/ 	.word	index@(_Z17simon_ctr_encryptPmS_S_iS_i18simon_encrypt_type)
        /*0014*/ 	.word	0x00000000


	//----- nvinfo : EIATTR_REGCOUNT
	.align		4
.L_3:
        /*0018*/ 	.byte	0x04, 0x2f
        /*001a*/ 	.short	(.L_5 - .L_4)
	.align		4
.L_4:
        /*001c*/ 	.word	index@(_Z18simon_ctr_encrypt4PmS_S_iS_i18simon_encrypt_type)
        /*0020*/ 	.word	0x00000020


	//----- nvinfo : EIATTR_FRAME_SIZE
	.align		4
.L_5:
        /*0024*/ 	.byte	0x04, 0x11
        /*0026*/ 	.short	(.L_7 - .L_6)
	.align		4
.L_6:
        /*0028*/ 	.word	index@(_Z18simon_ctr_encrypt4PmS_S_iS_i18simon_encrypt_type)
        /*002c*/ 	.word	0x00000000


	//----- nvinfo : EIATTR_MIN_STACK_SIZE
	.align		4
.L_7:
        /*0030*/ 	.byte	0x04, 0x12
        /*0032*/ 	.short	(.L_9 - .L_8)
	.align		4
.L_8:
        /*0034*/ 	.word	index@(_Z18simon_ctr_encrypt4PmS_S_iS_i18simon_encrypt_type)
        /*0038*/ 	.word	0x00000000


	//----- nvinfo : EIATTR_MIN_STACK_SIZE
	.align		4
.L_9:
        /*003c*/ 	.byte	0x04, 0x12
        /*003e*/ 	.short	(.L_11 - .L_10)
	.align		4
.L_10:
        /*0040*/ 	.word	index@(_Z17simon_ctr_encryptPmS_S_iS_i18simon_encrypt_type)
        /*0044*/ 	.word	0x00000000
.L_11:


//--------------------- .nv.compat                --------------------------
	.section	.nv.compat,"",@"SHT_CUDA_COMPAT_INFO"
	.align	4
        /*0000*/ 	.byte	0x02, 0x09, 0x00, 0x00, 0x02, 0x02, 0x01, 0x00, 0x02, 0x05, 0x05, 0x00, 0x03, 0x07, 0x01, 0x01
        /*0010*/ 	.byte	0x02, 0x03, 0x00, 0x00, 0x02, 0x06, 0x01, 0x00, 0x04, 0x0b, 0x08, 0x00, 0x09, 0x00, 0x00, 0x00
        /*0020*/ 	.byte	0x00, 0x00, 0x00, 0x00


//--------------------- .nv.info._Z18simon_ctr_encrypt4PmS_S_iS_i18simon_encrypt_type --------------------------
	.section	.nv.info._Z18simon_ctr_encrypt4PmS_S_iS_i18simon_encrypt_type,"",@"SHT_CUDA_INFO"
	.sectionflags	@""
	.align	4


	//----- nvinfo : EIATTR_CUDA_API_VERSION
	.align		4
        /*0000*/ 	.byte	0x04, 0x37
        /*0002*/ 	.short	(.L_13 - .L_12)
.L_12:
        /*0004*/ 	.word	0x00000082


	//----- nvinfo : EIATTR_KPARAM_INFO
	.align		4
.L_13:
        /*0008*/ 	.byte	0x04, 0x17
        /*000a*/ 	.short	(.L_15 - .L_14)
.L_14:
        /*000c*/ 	.word	0x00000000
        /*0010*/ 	.short	0x0006
        /*0012*/ 	.short	0x002c
        /*0014*/ 	.byte	0x00, 0xf0, 0x11, 0x00


	//----- nvinfo : EIATTR_KPARAM_INFO
	.align		4
.L_15:
        /*0018*/ 	.byte	0x04, 0x17
        /*001a*/ 	.short	(.L_17 - .L_16)
.L_16:
        /*001c*/ 	.word	0x00000000
        /*0020*/ 	.short	0x0005
        /*0022*/ 	.short	0x0028
        /*0024*/ 	.byte	0x00, 0xf0, 0x11, 0x00


	//----- nvinfo : EIATTR_KPARAM_INFO
	.align		4
.L_17:
        /*0028*/ 	.byte	0x04, 0x17
        /*002a*/ 	.short	(.L_19 - .L_18)
.L_18:
        /*002c*/ 	.word	0x00000000
        /*0030*/ 	.short	0x0004
        /*0032*/ 	.short	0x0020
        /*0034*/ 	.byte	0x00, 0xf5, 0x21, 0x00


	//----- nvinfo : EIATTR_KPARAM_INFO
	.align		4
.L_19:
        /*0038*/ 	.byte	0x04, 0x17
        /*003a*/ 	.short	(.L_21 - .L_20)
.L_20:
        /*003c*/ 	.word	0x00000000
        /*0040*/ 	.short	0x0003
        /*0042*/ 	.short	0x0018
        /*0044*/ 	.byte	0x00, 0xf0, 0x11, 0x00


	//----- nvinfo : EIATTR_KPARAM_INFO
	.align		4
.L_21:
        /*0048*/ 	.byte	0x04, 0x17
        /*004a*/ 	.short	(.L_23 - .L_22)
.L_22:
        /*004c*/ 	.word	0x00000000
        /*0050*/ 	.short	0x0002
        /*0052*/ 	.short	0x0010
        /*0054*/ 	.byte	0x00, 0xf5, 0x21, 0x00


	//----- nvinfo : EIATTR_KPARAM_INFO
	.align		4
.L_23:
        /*0058*/ 	.byte	0x04, 0x17
        /*005a*/ 	.short	(.L_25 - .L_24)
.L_24:
        /*005c*/ 	.word	0x00000000
        /*0060*/ 	.short	0x0001
        /*0062*/ 	.short	0x0008
        /*0064*/ 	.byte	0x00, 0xf5, 0x21, 0x00


	//----- nvinfo : EIATTR_KPARAM_INFO
	.align		4
.L_25:
        /*0068*/ 	.byte	0x04, 0x17
        /*006a*/ 	.short	(.L_27 - .L_26)
.L_26:
        /*006c*/ 	.word	0x00000000
        /*0070*/ 	.short	0x0000
        /*0072*/ 	.short	0x0000
        /*0074*/ 	.byte	0x00, 0xf5, 0x21, 0x00


	//----- nvinfo : EIATTR_SPARSE_MMA_MASK
	.align		4
.L_27:
        /*0078*/ 	.byte	0x03, 0x50
        /*007a*/ 	.short	0x0000


	//----- nvinfo : EIATTR_MAXREG_COUNT
	.align		4
        /*007c*/ 	.byte	0x03, 0x1b
        /*007e*/ 	.short	0x00ff


	//----- nvinfo : EIATTR_MERCURY_ISA_VERSION
	.align		4
        /*0080*/ 	.byte	0x03, 0x5f
        /*0082*/ 	.short	0x0101


	//----- nvinfo : EIATTR_VRC_CTA_INIT_COUNT
	.align		4
        /*0084*/ 	.byte	0x02, 0x4a
	.zero		1
	.zero		1


	//----- nvinfo : EIATTR_EXIT_INSTR_OFFSETS
	.align		4
        /*0088*/ 	.byte	0x04, 0x1c
        /*008a*/ 	.short	(.L_29 - .L_28)


	//   ....[0]....
.L_28:
        /*008c*/ 	.word	0x000000a0


	//   ....[1]....
        /*0090*/ 	.word	0x00000570


	//----- nvinfo : EIATTR_CBANK_PARAM_SIZE
	.align		4
.L_29:
        /*0094*/ 	.byte	0x03, 0x19
        /*0096*/ 	.short	0x0030


	//----- nvinfo : EIATTR_PARAM_CBANK
	.align		4
        /*0098*/ 	.byte	0x04, 0x0a
        /*009a*/ 	.short	(.L_31 - .L_30)
	.align		4
.L_30:
        /*009c*/ 	.word	index@(.nv.constant0._Z18simon_ctr_encrypt4PmS_S_iS_i18simon_encrypt_type)
        /*00a0*/ 	.short	0x0380
        /*00a2*/ 	.short	0x0030


	//----- nvinfo : EIATTR_SW_WAR
	.align		4
.L_31:
        /*00a4*/ 	.byte	0x04, 0x36
        /*00a6*/ 	.short	(.L_33 - .L_32)
.L_32:
        /*00a8*/ 	.word	0x00000008
.L_33:


//--------------------- .nv.info._Z17simon_ctr_encryptPmS_S_iS_i18simon_encrypt_type --------------------------
	.section	.nv.info._Z17simon_ctr_encryptPmS_S_iS_i18simon_encrypt_type,"",@"SHT_CUDA_INFO"
	.sectionflags	@""
	.align	4


	//----- nvinfo : EIATTR_CUDA_API_VERSION
	.align		4
        /*0000*/ 	.byte	0x04, 0x37
        /*0002*/ 	.short	(.L_35 - .L_34)
.L_34:
        /*0004*/ 	.word	0x00000082


	//----- nvinfo : EIATTR_KPARAM_INFO
	.align		4
.L_35:
        /*0008*/ 	.byte	0x04, 0x17
        /*000a*/ 	.short	(.L_37 - .L_36)
.L_36:
        /*000c*/ 	.word	0x00000000
        /*0010*/ 	.short	0x0006
        /*0012*/ 	.short	0x002c
        /*0014*/ 	.byte	0x00, 0xf0, 0x11, 0x00


	//----- nvinfo : EIATTR_KPARAM_INFO
	.align		4
.L_37:
        /*0018*/ 	.byte	0x04, 0x17
        /*001a*/ 	.short	(.L_39 - .L_38)
.L_38:
        /*001c*/ 	.word	0x00000000
        /*0020*/ 	.short	0x0005
        /*0022*/ 	.short	0x0028
        /*0024*/ 	.byte	0x00, 0xf0, 0x11, 0x00


	//----- nvinfo : EIATTR_KPARAM_INFO
	.align		4
.L_39:
        /*0028*/ 	.byte	0x04, 0x17
        /*002a*/ 	.short	(.L_41 - .L_40)
.L_40:
        /*002c*/ 	.word	0x00000000
        /*0030*/ 	.short	0x0004
        /*0032*/ 	.short	0x0020
        /*0034*/ 	.byte	0x00, 0xf5, 0x21, 0x00


	//----- nvinfo : EIATTR_KPARAM_INFO
	.align		4
.L_41:
        /*0038*/ 	.byte	0x04, 0x17
        /*003a*/ 	.short	(.L_43 - .L_42)
.L_42:
        /*003c*/ 	.word	0x00000000
        /*0040*/ 	.short	0x0003
        /*0042*/ 	.short	0x0018
        /*0044*/ 	.byte	0x00, 0xf0, 0x11, 0x00


	//----- nvinfo : EIATTR_KPARAM_INFO
	.align		4
.L_43:
        /*0048*/ 	.byte	0x04, 0x17
        /*004a*/ 	.short	(.L_45 - .L_44)
.L_44:
        /*004c*/ 	.word	0x00000000
        /*0050*/ 	.short	0x0002
        /*0052*/ 	.short	0x0010
        /*0054*/ 	.byte	0x00, 0xf5, 0x21, 0x00


	//----- nvinfo : EIATTR_KPARAM_INFO
	.align		4
.L_45:
        /*0058*/ 	.byte	0x04, 0x17
        /*005a*/ 	.short	(.L_47 - .L_46)
.L_46:
        /*005c*/ 	.word	0x00000000
        /*0060*/ 	.short	0x0001
        /*0062*/ 	.short	0x0008
        /*0064*/ 	.byte	0x00, 0xf5, 0x21, 0x00


	//----- nvinfo : EIATTR_KPARAM_INFO
	.align		4
.L_47:
        /*0068*/ 	.byte	0x04, 0x17
        /*006a*/ 	.short	(.L_49 - .L_48)
.L_48:
        /*006c*/ 	.word	0x00000000
        /*0070*/ 	.short	0x0000
        /*0072*/ 	.short	0x0000
        /*0074*/ 	.byte	0x00, 0xf5, 0x21, 0x00


	//----- nvinfo : EIATTR_SPARSE_MMA_MASK
	.align		4
.L_49:
        /*0078*/ 	.byte	0x03, 0x50
        /*007a*/ 	.short	0x0000


	//----- nvinfo : EIATTR_MAXREG_COUNT
	.align		4
        /*007c*/ 	.byte	0x03, 0x1b
        /*007e*/ 	.short	0x00ff


	//----- nvinfo : EIATTR_NUM_BARRIERS
	.align		4
        /*0080*/ 	.byte	0x02, 0x4c
        /*0082*/ 	.byte	0x01
	.zero		1


	//----- nvinfo : EIATTR_MERCURY_ISA_VERSION
	.align		4
        /*0084*/ 	.byte	0x03, 0x5f
        /*0086*/ 	.short	0x0101


	//----- nvinfo : EIATTR_VRC_CTA_INIT_COUNT
	.align		4
        /*0088*/ 	.byte	0x02, 0x4a
	.zero		1
	.zero		1


	//----- nvinfo : EIATTR_EXIT_INSTR_OFFSETS
	.align		4
        /*008c*/ 	.byte	0x04, 0x1c
        /*008e*/ 	.short	(.L_51 - .L_50)


	//   ....[0]....
.L_50:
        /*0090*/ 	.word	0x00000090


	//   ....[1]....
        /*0094*/ 	.word	0x000038f0


	//----- nvinfo : EIATTR_CBANK_PARAM_SIZE
	.align		4
.L_51:
        /*0098*/ 	.byte	0x03, 0x19
        /*009a*/ 	.short	0x0030


	//----- nvinfo : EIATTR_PARAM_CBANK
	.align		4
        /*009c*/ 	.byte	0x04, 0x0a
        /*009e*/ 	.short	(.L_53 - .L_52)
	.align		4
.L_52:
        /*00a0*/ 	.word	index@(.nv.constant0._Z17simon_ctr_encryptPmS_S_iS_i18simon_encrypt_type)
        /*00a4*/ 	.short	0x0380
        /*00a6*/ 	.short	0x0030


	//----- nvinfo : EIATTR_SW_WAR
	.align		4
.L_53:
        /*00a8*/ 	.byte	0x04, 0x36
        /*00aa*/ 	.short	(.L_55 - .L_54)
.L_54:
        /*00ac*/ 	.word	0x00000008
.L_55:


//--------------------- .nv.callgraph             --------------------------
	.section	.nv.callgraph,"",@"SHT_CUDA_CALLGRAPH"
	.align	4
	.sectionentsize	8
	.align		4
        /*0000*/ 	.word	0x00000000
	.align		4
        /*0004*/ 	.word	0xffffffff
	.align		4
        /*0008*/ 	.word	0x00000000
	.align		4
        /*000c*/ 	.word	0xfffffffe
	.align		4
        /*0010*/ 	.word	0x00000000
	.align		4
        /*0014*/ 	.word	0xfffffffd
	.align		4
        /*0018*/ 	.word	0x00000000
	.align		4
        /*001c*/ 	.word	0xfffffffc


//--------------------- .text._Z18simon_ctr_encrypt4PmS_S_iS_i18simon_encrypt_type --------------------------
	.section	.text._Z18simon_ctr_encrypt4PmS_S_iS_i18simon_encrypt_type,"ax",@progbits
	.align	128
        .global         _Z18simon_ctr_encrypt4PmS_S_iS_i18simon_encrypt_type
        .type           _Z18simon_ctr_encrypt4PmS_S_iS_i18simon_encrypt_type,@function
        .size           _Z18simon_ctr_encrypt4PmS_S_iS_i18simon_encrypt_type,(.L_x_2 - _Z18simon_ctr_encrypt4PmS_S_iS_i18simon_encrypt_type)
        .other          _Z18simon_ctr_encrypt4PmS_S_iS_i18simon_encrypt_type,@"STO_CUDA_ENTRY STV_DEFAULT"
_Z18simon_ctr_encrypt4PmS_S_iS_i18simon_encrypt_type:
.text._Z18simon_ctr_encrypt4PmS_S_iS_i18simon_encrypt_type:
[----:B------:R-:W-:Y:S01]  /*0000*/  LDC R1, c[0x0][0x37c] ;  /* 0x0000df00ff017b82 */ /* 0x000fe20000000800 */
[----:B------:R-:W0:Y:S01]  /*0010*/  S2R R3, SR_TID.X ;  /* 0x0000000000037919 */ /* 0x000e220000002100 */
[----:B------:R-:W1:Y:S06]  /*0020*/  LDCU UR5, c[0x0][0x398] ;  /* 0x00007300ff0577ac */ /* 0x000e6c0008000800 */
[----:B------:R-:W0:Y:S08]  /*0030*/  S2UR UR6, SR_CTAID.X ;  /* 0x00000000000679c3 */ /* 0x000e300000002500 */
[----:B------:R-:W0:Y:S01]  /*0040*/  LDC R0, c[0x0][0x360] ;  /* 0x0000d800ff007b82 */ /* 0x000e220000000800 */
[----:B-1----:R-:W-:-:S04]  /*0050*/  USHF.R.S32.HI UR4, URZ, 0x1f, UR5 ;  /* 0x0000001fff047899 */ /* 0x002fc80008011405 */
[----:B------:R-:W-:-:S04]  /*0060*/  ULEA.HI UR4, UR4, UR5, URZ, 0x2 ;  /* 0x0000000504047291 */ /* 0x000fc8000f8f10ff */
[----:B------:R-:W-:Y:S01]  /*0070*/  USHF.R.S32.HI UR4, URZ, 0x2, UR4 ;  /* 0x00000002ff047899 */ /* 0x000fe20008011404 */
[----:B0-----:R-:W-:-:S05]  /*0080*/  IMAD R0, R0, UR6, R3 ;  /* 0x0000000600007c24 */ /* 0x001fca000f8e0203 */
[----:B------:R-:W-:-:S13]  /*0090*/  ISETP.GE.AND P0, PT, R0, UR4, PT ;  /* 0x0000000400007c0c */ /* 0x000fda000bf06270 */
[----:B------:R-:W-:Y:S05]  /*00a0*/  @P0 EXIT ;  /* 0x000000000000094d */ /* 0x000fea0003800000 */
[----:B------:R-:W0:Y:S01]  /*00b0*/  LDC.64 R14, c[0x0][0x3a0] ;  /* 0x0000e800ff0e7b82 */ /* 0x000e220000000a00 */
[----:B------:R-:W0:Y:S07]  /*00c0*/  LDCU.64 UR4, c[0x0][0x358] ;  /* 0x00006b00ff0477ac */ /* 0x000e2e0008000a00 */
[----:B------:R-:W1:Y:S08]  /*00d0*/  LDC.64 R2, c[0x0][0x388] ;  /* 0x0000e200ff027b82 */ /* 0x000e700000000a00 */
[----:B------:R-:W2:Y:S01]  /*00e0*/  LDC.64 R10, c[0x0][0x380] ;  /* 0x0000e000ff0a7b82 */ /* 0x000ea20000000a00 */
[----:B------:R-:W-:Y:S01]  /*00f0*/  IMAD.SHL.U32 R19, R0, 0x4, RZ ;  /* 0x0000000400137824 */ /* 0x000fe200078e00ff */
[----:B0-----:R-:W3:Y:S06]  /*0100*/  LDG.E.64 R4, desc[UR4][R14.64+0x8] ;  /* 0x000008040e047981 */ /* 0x001eec000c1e1b00 */
[----:B------:R-:W0:Y:S01]  /*0110*/  LDC.64 R16, c[0x0][0x390] ;  /* 0x0000e400ff107b82 */ /* 0x000e220000000a00 */
[----:B------:R-:W4:Y:S01]  /*0120*/  LDG.E.64 R12, desc[UR4][R14.64] ;  /* 0x000000040e0c7981 */ /* 0x000f22000c1e1b00 */
[----:B-1----:R-:W-:-:S05]  /*0130*/  IMAD.WIDE R2, R19, 0x8, R2 ;  /* 0x0000000813027825 */ /* 0x002fca00078e0202 */
[----:B------:R-:W5:Y:S04]  /*0140*/  LDG.E.64 R8, desc[UR4][R2.64] ;  /* 0x0000000402087981 */ /* 0x000f68000c1e1b00 */
[----:B--2---:R-:W2:Y:S01]  /*0150*/  LDG.E.64 R6, desc[UR4][R10.64+0x108] ;  /* 0x000108040a067981 */ /* 0x004ea2000c1e1b00 */
[----:B0-----:R-:W-:Y:S01]  /*0160*/  IMAD.WIDE R16, R19, 0x8, R16 ;  /* 0x0000000813107825 */ /* 0x001fe200078e0210 */
[C-C-:B---3--:R-:W-:Y:S02]  /*0170*/  SHF.L.W.U32.HI R20, R5.reuse, 0x1, R4.reuse ;  /* 0x0000000105147819 */ /* 0x148fe40000010e04 */
[C-C-:B------:R-:W-:Y:S02]  /*0180*/  SHF.L.W.U32.HI R23, R5.reuse, 0x8, R4.reuse ;  /* 0x0000000805177819 */ /* 0x140fe40000010e04 */
[----:B------:R-:W-:-:S02]  /*0190*/  SHF.L.W.U32.HI R24, R5, 0x2, R4 ;  /* 0x0000000205187819 */ /* 0x000fc40000010e04 */
[C-C-:B------:R-:W-:Y:S02]  /*01a0*/  SHF.L.W.U32.HI R18, R4.reuse, 0x1, R5.reuse ;  /* 0x0000000104127819 */ /* 0x140fe40000010e05 */
[C-C-:B------:R-:W-:Y:S02]  /*01b0*/  SHF.L.W.U32.HI R21, R4.reuse, 0x8, R5.reuse ;  /* 0x0000000804157819 */ /* 0x140fe40000010e05 */
[----:B------:R-:W-:Y:S01]  /*01c0*/  SHF.L.W.U32.HI R22, R4, 0x2, R5 ;  /* 0x0000000204167819 */ /* 0x000fe20000010e05 */
[----:B----4-:R-:W-:Y:S01]  /*01d0*/  IMAD.WIDE R12, R0, 0x22, R12 ;  /* 0x00000022000c7825 */ /* 0x010fe200078e020c */
[----:B------:R-:W-:Y:S02]  /*01e0*/  LOP3.LUT R23, R24, R20, R23, 0x78, !PT ;  /* 0x0000001418177212 */ /* 0x000fe400078e7817 */
[----:B------:R-:W-:Y:S01]  /*01f0*/  LOP3.LUT R21, R22, R18, R21, 0x78, !PT ;  /* 0x0000001216157212 */ /* 0x000fe200078e7815 */
[----:B------:R-:W3:Y:S01]  /*0200*/  LDG.E.64 R24, desc[UR4][R10.64+0x120] ;  /* 0x000120040a187981 */ /* 0x000ee2000c1e1b00 */
[----:B--2---:R-:W-:-:S02]  /*0210*/  LOP3.LUT R12, R12, R23, R6, 0x96, !PT ;  /* 0x000000170c0c7212 */ /* 0x004fc400078e9606 */
[----:B------:R-:W-:Y:S01]  /*0220*/  LOP3.LUT R13, R13, R21, R7, 0x96, !PT ;  /* 0x000000150d0d7212 */ /* 0x000fe200078e9607 */
[----:B------:R-:W2:Y:S01]  /*0230*/  LDG.E.64 R18, desc[UR4][R14.64+0x10] ;  /* 0x000010040e127981 */ /* 0x000ea2000c1e1b00 */
[----:B-----5:R-:W-:-:S03]  /*0240*/  LOP3.LUT R8, R8, R12, RZ, 0x3c, !PT ;  /* 0x0000000c08087212 */ /* 0x020fc600078e3cff */
[----:B------:R-:W4:Y:S01]  /*0250*/  LDG.E.64 R6, desc[UR4][R10.64+0x110] ;  /* 0x000110040a067981 */ /* 0x000f22000c1e1b00 */
[----:B------:R-:W-:-:S03]  /*0260*/  LOP3.LUT R9, R9, R13, RZ, 0x3c, !PT ;  /* 0x0000000d09097212 */ /* 0x000fc600078e3cff */
[----:B------:R0:W5:Y:S04]  /*0270*/  LDG.E.64 R22, desc[UR4][R14.64+0x18] ;  /* 0x000018040e167981 */ /* 0x000168000c1e1b00 */
[----:B------:R1:W3:Y:S04]  /*0280*/  LDG.E.64 R20, desc[UR4][R10.64+0x118] ;  /* 0x000118040a147981 */ /* 0x0002e8000c1e1b00 */
[----:B------:R1:W-:Y:S04]  /*0290*/  STG.E.64 desc[UR4][R16.64], R8 ;  /* 0x0000000810007986 */ /* 0x0003e8000c101b04 */
[----:B------:R-:W2:Y:S01]  /*02a0*/  LDG.E.64 R26, desc[UR4][R2.64+0x8] ;  /* 0x00000804021a7981 */ /* 0x000ea2000c1e1b00 */
[----:B------:R-:W-:-:S02]  /*02b0*/  SHF.L.W.U32.HI R28, R13, 0x2, R12 ;  /* 0x000000020d1c7819 */ /* 0x000fc40000010e0c */
[--C-:B------:R-:W-:Y:S02]  /*02c0*/  SHF.L.W.U32.HI R29, R12, 0x2, R13.reuse ;  /* 0x000000020c1d7819 */ /* 0x100fe40000010e0d */
[--C-:B0-----:R-:W-:Y:S02]  /*02d0*/  SHF.L.W.U32.HI R14, R13, 0x8, R12.reuse ;  /* 0x000000080d0e7819 */ /* 0x101fe40000010e0c */
[----:B----4-:R-:W-:Y:S02]  /*02e0*/  LOP3.LUT R28, R6, R28, RZ, 0x3c, !PT ;  /* 0x0000001c061c7212 */ /* 0x010fe400078e3cff */
[----:B------:R-:W-:Y:S02]  /*02f0*/  LOP3.LUT R29, R7, R29, RZ, 0x3c, !PT ;  /* 0x0000001d071d7212 */ /* 0x000fe400078e3cff */
[----:B------:R-:W-:Y:S02]  /*0300*/  SHF.L.W.U32.HI R6, R12, 0x1, R13 ;  /* 0x000000010c067819 */ /* 0x000fe40000010e0d */
[----:B------:R-:W-:-:S02]  /*0310*/  SHF.L.W.U32.HI R7, R13, 0x1, R12 ;  /* 0x000000010d077819 */ /* 0x000fc40000010e0c */
[----:B------:R-:W-:Y:S02]  /*0320*/  SHF.L.W.U32.HI R13, R12, 0x8, R13 ;  /* 0x000000080c0d7819 */ /* 0x000fe40000010e0d */
[----:B------:R-:W-:Y:S02]  /*0330*/  LOP3.LUT R7, R28, R7, R14, 0x78, !PT ;  /* 0x000000071c077212 */ /* 0x000fe400078e780e */
[----:B------:R-:W-:Y:S02]  /*0340*/  LOP3.LUT R13, R29, R6, R13, 0x78, !PT ;  /* 0x000000061d0d7212 */ /* 0x000fe400078e780d */
[----:B--2---:R-:W-:Y:S02]  /*0350*/  LOP3.LUT R6, R4, R7, R26, 0x96, !PT ;  /* 0x0000000704067212 */ /* 0x004fe400078e961a */
[----:B------:R-:W-:-:S05]  /*0360*/  LOP3.LUT R7, R5, R13, R27, 0x96, !PT ;  /* 0x0000000d05077212 */ /* 0x000fca00078e961b */
[----:B------:R0:W-:Y:S04]  /*0370*/  STG.E.64 desc[UR4][R16.64+0x8], R6 ;  /* 0x0000080610007986 */ /* 0x0001e8000c101b04 */
[----:B------:R-:W2:Y:S01]  /*0380*/  LDG.E.64 R4, desc[UR4][R2.64+0x10] ;  /* 0x0000100402047981 */ /* 0x000ea2000c1e1b00 */
[----:B------:R-:W-:-:S05]  /*0390*/  IMAD.WIDE R18, R0, 0x22, R18 ;  /* 0x0000002200127825 */ /* 0x000fca00078e0212 */
[--C-:B-1----:R-:W-:Y:S02]  /*03a0*/  SHF.L.W.U32.HI R11, R19, 0x2, R18.reuse ;  /* 0x00000002130b7819 */ /* 0x102fe40000010e12 */
[----:B------:R-:W-:Y:S02]  /*03b0*/  SHF.L.W.U32.HI R9, R18, 0x2, R19 ;  /* 0x0000000212097819 */ /* 0x000fe40000010e13 */
[----:B-----5:R-:W-:Y:S02]  /*03c0*/  LOP3.LUT R10, R11, R22, RZ, 0x3c, !PT ;  /* 0x000000160b0a7212 */ /* 0x020fe400078e3cff */
[----:B------:R-:W-:Y:S02]  /*03d0*/  LOP3.LUT R22, R9, R23, RZ, 0x3c, !PT ;  /* 0x0000001709167212 */ /* 0x000fe400078e3cff */
[C-C-:B------:R-:W-:Y:S02]  /*03e0*/  SHF.L.W.U32.HI R8, R19.reuse, 0x1, R18.reuse ;  /* 0x0000000113087819 */ /* 0x140fe40000010e12 */
[----:B------:R-:W-:-:S02]  /*03f0*/  SHF.L.W.U32.HI R11, R19, 0x8, R18 ;  /* 0x00000008130b7819 */ /* 0x000fc40000010e12 */
[C-C-:B------:R-:W-:Y:S02]  /*0400*/  SHF.L.W.U32.HI R0, R18.reuse, 0x1, R19.reuse ;  /* 0x0000000112007819 */ /* 0x140fe40000010e13 */
[----:B------:R-:W-:Y:S02]  /*0410*/  SHF.L.W.U32.HI R9, R18, 0x8, R19 ;  /* 0x0000000812097819 */ /* 0x000fe40000010e13 */
[----:B------:R-:W-:Y:S02]  /*0420*/  LOP3.LUT R11, R10, R8, R11, 0x78, !PT ;  /* 0x000000080a0b7212 */ /* 0x000fe400078e780b */
[----:B------:R-:W-:Y:S02]  /*0430*/  LOP3.LUT R9, R22, R0, R9, 0x78, !PT ;  /* 0x0000000016097212 */ /* 0x000fe400078e7809 */
[----:B---3--:R-:W-:Y:S02]  /*0440*/  LOP3.LUT R11, R11, R20, RZ, 0x3c, !PT ;  /* 0x000000140b0b7212 */ /* 0x008fe400078e3cff */
[----:B------:R-:W-:-:S04]  /*0450*/  LOP3.LUT R20, R9, R21, RZ, 0x3c, !PT ;  /* 0x0000001509147212 */ /* 0x000fc800078e3cff */
[--C-:B------:R-:W-:Y:S02]  /*0460*/  SHF.L.W.U32.HI R9, R20, 0x2, R11.reuse ;  /* 0x0000000214097819 */ /* 0x100fe40000010e0b */
[--C-:B0-----:R-:W-:Y:S02]  /*0470*/  SHF.L.W.U32.HI R7, R11, 0x2, R20.reuse ;  /* 0x000000020b077819 */ /* 0x101fe40000010e14 */
[----:B------:R-:W-:Y:S02]  /*0480*/  LOP3.LUT R8, R24, R9, RZ, 0x3c, !PT ;  /* 0x0000000918087212 */ /* 0x000fe400078e3cff */
[----:B------:R-:W-:Y:S02]  /*0490*/  LOP3.LUT R24, R25, R7, RZ, 0x3c, !PT ;  /* 0x0000000719187212 */ /* 0x000fe400078e3cff */
[----:B------:R-:W-:Y:S02]  /*04a0*/  SHF.L.W.U32.HI R0, R11, 0x1, R20 ;  /* 0x000000010b007819 */ /* 0x000fe40000010e14 */
[----:B------:R-:W-:-:S02]  /*04b0*/  SHF.L.W.U32.HI R6, R20, 0x1, R11 ;  /* 0x0000000114067819 */ /* 0x000fc40000010e0b */
[----:B------:R-:W-:Y:S02]  /*04c0*/  SHF.L.W.U32.HI R9, R20, 0x8, R11 ;  /* 0x0000000814097819 */ /* 0x000fe40000010e0b */
[----:B------:R-:W-:Y:S02]  /*04d0*/  SHF.L.W.U32.HI R7, R11, 0x8, R20 ;  /* 0x000000080b077819 */ /* 0x000fe40000010e14 */
[----:B------:R-:W-:Y:S02]  /*04e0*/  LOP3.LUT R9, R8, R6, R9, 0x78, !PT ;  /* 0x0000000608097212 */ /* 0x000fe400078e7809 */
[----:B------:R-:W-:Y:S02]  /*04f0*/  LOP3.LUT R7, R24, R0, R7, 0x78, !PT ;  /* 0x0000000018077212 */ /* 0x000fe400078e7807 */
[----:B--2---:R-:W-:Y:S02]  /*0500*/  LOP3.LUT R4, R18, R9, R4, 0x96, !PT ;  /* 0x0000000912047212 */ /* 0x004fe400078e9604 */
[----:B------:R-:W-:-:S05]  /*0510*/  LOP3.LUT R5, R19, R7, R5, 0x96, !PT ;  /* 0x0000000713057212 */ /* 0x000fca00078e9605 */
[----:B------:R-:W-:Y:S04]  /*0520*/  STG.E.64 desc[UR4][R16.64+0x10], R4 ;  /* 0x0000100410007986 */ /* 0x000fe8000c101b04 */
[----:B------:R-:W2:Y:S02]  /*0530*/  LDG.E.64 R2, desc[UR4][R2.64+0x18] ;  /* 0x0000180402027981 */ /* 0x000ea4000c1e1b00 */
[----:B--2---:R-:W-:Y:S02]  /*0540*/  LOP3.LUT R6, R2, R11, RZ, 0x3c, !PT ;  /* 0x0000000b02067212 */ /* 0x004fe400078e3cff */
[----:B------:R-:W-:-:S05]  /*0550*/  LOP3.LUT R7, R3, R20, RZ, 0x3c, !PT ;  /* 0x0000001403077212 */ /* 0x000fca00078e3cff */
[----:B------:R-:W-:Y:S01]  /*0560*/  STG.E.64 desc[UR4][R16.64+0x18], R6 ;  /* 0x0000180610007986 */ /* 0x000fe2000c101b04 */
[----:B------:R-:W-:Y:S05]  /*0570*/  EXIT ;  /* 0x000000000000794d */ /* 0x000fea0003800000 */
.L_x_0:
[----:B------:R-:W-:-:S00]  /*0580*/  BRA `(.L_x_0) ;  /* 0xfffffffc00fc7947 */ /* 0x000fc0000383ffff */
[----:B------:R-:W-:-:S00]  /*0590*/  NOP ;  /* 0x0000000000007918 */ /* 0x000fc00000000000 */
        /* <DEDUP_REMOVED lines=14> */
.L_x_2:


//--------------------- .text._Z17simon_ctr_encryptPmS_S_iS_i18simon_encrypt_type --------------------------
	.section	.text._Z17simon_ctr_encryptPmS_S_iS_i18simon_encrypt_type,"ax",@progbits
	.align	128
        .global         _Z17simon_ctr_encryptPmS_S_iS_i18simon_encrypt_type
        .type           _Z17simon_ctr_encryptPmS_S_iS_i18simon_encrypt_type,@function
        .size           _Z17simon_ctr_encryptPmS_S_iS_i18simon_encrypt_type,(.L_x_3 - _Z17simon_ctr_encryptPmS_S_iS_i18simon_encrypt_type)
        .other          _Z17simon_ctr_encryptPmS_S_iS_i18simon_encrypt_type,@"STO_CUDA_ENTRY STV_DEFAULT"
_Z17simon_ctr_encryptPmS_S_iS_i18simon_encrypt_type:
.text._Z17simon_ctr_encryptPmS_S_iS_i18simon_encrypt_type:
[----:B------:R-:W-:Y:S01]  /*0000*/  LDC R1, c[0x0][0x37c] ;  /* 0x0000df00ff017b82 */ /* 0x000fe20000000800 */
[----:B------:R-:W0:Y:S07]  /*0010*/  S2R R3, SR_TID.X ;  /* 0x0000000000037919 */ /* 0x000e2e0000002100 */
[----:B------:R-:W0:Y:S01]  /*0020*/  S2UR UR5, SR_CTAID.X ;  /* 0x00000000000579c3 */ /* 0x000e220000002500 */
[----:B------:R-:W1:Y:S07]  /*0030*/  LDCU UR4, c[0x0][0x398] ;  /* 0x00007300ff0477ac */ /* 0x000e6e0008000800 */
[----:B------:R-:W0:Y:S01]  /*0040*/  LDC R0, c[0x0][0x360] ;  /* 0x0000d800ff007b82 */ /* 0x000e220000000800 */
[----:B-1----:R-:W-:-:S04]  /*0050*/  ULEA.HI UR4, UR4, UR4, URZ, 0x1 ;  /* 0x0000000404047291 */ /* 0x002fc8000f8f08ff */
[----:B------:R-:W-:Y:S01]  /*0060*/  USHF.R.S32.HI UR4, URZ, 0x1, UR4 ;  /* 0x00000001ff047899 */ /* 0x000fe20008011404 */
[----:B0-----:R-:W-:-:S05]  /*0070*/  IMAD R0, R0, UR5, R3 ;  /* 0x0000000500007c24 */ /* 0x001fca000f8e0203 */
[----:B------:R-:W-:-:S13]  /*0080*/  ISETP.GE.AND P0, PT, R0, UR4, PT ;  /* 0x0000000400007c0c */ /* 0x000fda000bf06270 */
[----:B------:R-:W-:Y:S05]  /*0090*/  @P0 EXIT ;  /* 0x000000000000094d */ /* 0x000fea0003800000 */
[----:B------:R-:W0:Y:S01]  /*00a0*/  LDC.64 R12, c[0x0][0x3a0] ;  /* 0x0000e800ff0c7b82 */ /* 0x000e220000000a00 */
[----:B------:R-:W0:Y:S07]  /*00b0*/  LDCU.64 UR4, c[0x0][0x358] ;  /* 0x00006b00ff0477ac */ /* 0x000e2e0008000a00 */
[----:B------:R-:W1:Y:S01]  /*00c0*/  LDC.64 R4, c[0x0][0x380] ;  /* 0x0000e000ff047b82 */ /* 0x000e620000000a00 */
[----:B0-----:R-:W2:Y:S04]  /*00d0*/  LDG.E.64 R24, desc[UR4][R12.64+0x8] ;  /* 0x000008040c187981 */ /* 0x001ea8000c1e1b00 */
[----:B------:R0:W3:Y:S04]  /*00e0*/  LDG.E.64 R20, desc[UR4][R12.64] ;  /* 0x000000040c147981 */ /* 0x0000e8000c1e1b00 */
[----:B-1----:R-:W4:Y:S04]  /*00f0*/  LDG.E.64 R16, desc[UR4][R4.64] ;  /* 0x0000000404107981 */ /* 0x002f28000c1e1b00 */
[----:B------:R-:W5:Y:S04]  /*0100*/  LDG.E.64 R18, desc[UR4][R4.64+0x8] ;  /* 0x0000080404127981 */ /* 0x000f68000c1e1b00 */
[----:B------:R-:W5:Y:S04]  /*0110*/  LDG.E.64 R14, desc[UR4][R4.64+0x10] ;  /* 0x00001004040e7981 */ /* 0x000f68000c1e1b00 */
[----:B------:R-:W5:Y:S04]  /*0120*/  LDG.E.64 R8, desc[UR4][R4.64+0x18] ;  /* 0x0000180404087981 */ /* 0x000f68000c1e1b00 */
[----:B------:R-:W5:Y:S04]  /*0130*/  LDG.E.64 R2, desc[UR4][R4.64+0x20] ;  /* 0x0000200404027981 */ /* 0x000f68000c1e1b00 */
[----:B------:R-:W5:Y:S04]  /*0140*/  LDG.E.64 R6, desc[UR4][R4.64+0x28] ;  /* 0x0000280404067981 */ /* 0x000f68000c1e1b00 */
[----:B------:R-:W5:Y:S01]  /*0150*/  LDG.E.64 R10, desc[UR4][R4.64+0x30] ;  /* 0x00003004040a7981 */ /* 0x000f62000c1e1b00 */
[----:B--2---:R-:W-:-:S02]  /*0160*/  SHF.L.W.U32.HI R23, R25, 0x1, R24 ;  /* 0x0000000119177819 */ /* 0x004fc40000010e18 */
[C-C-:B------:R-:W-:Y:S02]  /*0170*/  SHF.L.W.U32.HI R22, R25.reuse, 0x8, R24.reuse ;  /* 0x0000000819167819 */ /* 0x140fe40000010e18 */
[----:B------:R-:W-:Y:S02]  /*0180*/  SHF.L.W.U32.HI R26, R25, 0x2, R24 ;  /* 0x00000002191a7819 */ /* 0x000fe40000010e18 */
[--C-:B0-----:R-:W-:Y:S02]  /*0190*/  SHF.L.W.U32.HI R12, R24, 0x1, R25.reuse ;  /* 0x00000001180c7819 */ /* 0x101fe40000010e19 */
[----:B------:R-:W-:Y:S02]  /*01a0*/  LOP3.LUT R23, R26, R23, R22, 0x78, !PT ;  /* 0x000000171a177212 */ /* 0x000fe400078e7816 */
[C-C-:B------:R-:W-:Y:S02]  /*01b0*/  SHF.L.W.U32.HI R13, R24.reuse, 0x8, R25.reuse ;  /* 0x00000008180d7819 */ /* 0x140fe40000010e19 */
[----:B------:R-:W-:-:S04]  /*01c0*/  SHF.L.W.U32.HI R22, R24, 0x2, R25 ;  /* 0x0000000218167819 */ /* 0x000fc80000010e19 */
[----:B------:R-:W-:Y:S02]  /*01d0*/  LOP3.LUT R27, R22, R12, R13, 0x78, !PT ;  /* 0x0000000c161b7212 */ /* 0x000fe400078e780d */
[----:B------:R-:W2:Y:S01]  /*01e0*/  LDG.E.64 R12, desc[UR4][R4.64+0x38] ;  /* 0x00003804040c7981 */ /* 0x000ea2000c1e1b00 */
[----:B---3--:R-:W-:-:S04]  /*01f0*/  IADD3 R20, P0, PT, R0, R20, RZ ;  /* 0x0000001400147210 */ /* 0x008fc80007f1e0ff */
[----:B------:R-:W-:Y:S02]  /*0200*/  LEA.HI.X.SX32 R22, R0, R21, 0x1, P0 ;  /* 0x0000001500167211 */ /* 0x000fe400000f0eff */
[----:B----4-:R-:W-:Y:S02]  /*0210*/  LOP3.LUT R23, R16, R23, R20, 0x96, !PT ;  /* 0x0000001710177212 */ /* 0x010fe400078e9614 */
[----:B------:R-:W-:Y:S02]  /*0220*/  LOP3.LUT R22, R17, R27, R22, 0x96, !PT ;  /* 0x0000001b11167212 */ /* 0x000fe400078e9616 */
[----:B------:R-:W3:Y:S02]  /*0230*/  LDG.E.64 R16, desc[UR4][R4.64+0x40] ;  /* 0x0000400404107981 */ /* 0x000ee4000c1e1b00 */
[----:B------:R-:W-:Y:S02]  /*0240*/  SHF.L.W.U32.HI R21, R23, 0x2, R22 ;  /* 0x0000000217157819 */ /* 0x000fe40000010e16 */
[----:B------:R-:W-:-:S02]  /*0250*/  SHF.L.W.U32.HI R27, R22, 0x2, R23 ;  /* 0x00000002161b7819 */ /* 0x000fc40000010e17 */
[----:B-----5:R-:W-:Y:S02]  /*0260*/  LOP3.LUT R21, R19, R21, RZ, 0x3c, !PT ;  /* 0x0000001513157212 */ /* 0x020fe400078e3cff */
[C-C-:B------:R-:W-:Y:S02]  /*0270*/  SHF.L.W.U32.HI R19, R23.reuse, 0x1, R22.reuse ;  /* 0x0000000117137819 */ /* 0x140fe40000010e16 */
[----:B------:R-:W-:Y:S02]  /*0280*/  SHF.L.W.U32.HI R20, R23, 0x8, R22 ;  /* 0x0000000817147819 */ /* 0x000fe40000010e16 */
[----:B------:R-:W-:Y:S02]  /*0290*/  LOP3.LUT R18, R18, R27, RZ, 0x3c, !PT ;  /* 0x0000001b12127212 */ /* 0x000fe400078e3cff */
[----:B------:R-:W-:Y:S02]  /*02a0*/  LOP3.LUT R27, R21, R19, R20, 0x78, !PT ;  /* 0x00000013151b7212 */ /* 0x000fe400078e7814 */
[----:B------:R-:W-:-:S02]  /*02b0*/  SHF.L.W.U32.HI R19, R22, 0x1, R23 ;  /* 0x0000000116137819 */ /* 0x000fc40000010e17 */
[----:B------:R-:W-:-:S04]  /*02c0*/  SHF.L.W.U32.HI R20, R22, 0x8, R23 ;  /* 0x0000000816147819 */ /* 0x000fc80000010e17 */
[----:B------:R-:W-:Y:S02]  /*02d0*/  LOP3.LUT R21, R18, R19, R20, 0x78, !PT ;  /* 0x0000001312157212 */ /* 0x000fe400078e7814 */
[----:B------:R-:W4:Y:S01]  /*02e0*/  LDG.E.64 R18, desc[UR4][R4.64+0x48] ;  /* 0x0000480404127981 */ /* 0x000f22000c1e1b00 */
[----:B------:R-:W-:Y:S02]  /*02f0*/  LOP3.LUT R20, R27, R25, RZ, 0x3c, !PT ;  /* 0x000000191b147212 */ /* 0x000fe400078e3cff */
[----:B------:R-:W-:-:S04]  /*0300*/  LOP3.LUT R21, R21, R24, RZ, 0x3c, !PT ;  /* 0x0000001815157212 */ /* 0x000fc800078e3cff */
[C-C-:B------:R-:W-:Y:S02]  /*0310*/  SHF.L.W.U32.HI R25, R21.reuse, 0x2, R20.reuse ;  /* 0x0000000215197819 */ /* 0x140fe40000010e14 */
[--C-:B------:R-:W-:Y:S02]  /*0320*/  SHF.L.W.U32.HI R24, R21, 0x8, R20.reuse ;  /* 0x0000000815187819 */ /* 0x100fe40000010e14 */
[----:B------:R-:W-:Y:S02]  /*0330*/  LOP3.LUT R25, R15, R25, RZ, 0x3c, !PT ;  /* 0x000000190f197212 */ /* 0x000fe400078e3cff */
[----:B------:R-:W-:Y:S02]  /*0340*/  SHF.L.W.U32.HI R15, R21, 0x1, R20 ;  /* 0x00000001150f7819 */ /* 0x000fe40000010e14 */
[----:B------:R-:W-:Y:S02]  /*0350*/  SHF.L.W.U32.HI R27, R20, 0x2, R21 ;  /* 0x00000002141b7819 */ /* 0x000fe40000010e15 */
[----:B------:R-:W-:-:S02]  /*0360*/  LOP3.LUT R25, R25, R15, R24, 0x78, !PT ;  /* 0x0000000f19197212 */ /* 0x000fc400078e7818 */
[----:B------:R-:W-:Y:S02]  /*0370*/  LOP3.LUT R14, R14, R27, RZ, 0x3c, !PT ;  /* 0x0000001b0e0e7212 */ /* 0x000fe400078e3cff */
[C-C-:B------:R-:W-:Y:S02]  /*0380*/  SHF.L.W.U32.HI R15, R20.reuse, 0x1, R21.reuse ;  /* 0x00000001140f7819 */ /* 0x140fe40000010e15 */
[----:B------:R-:W-:-:S04]  /*0390*/  SHF.L.W.U32.HI R24, R20, 0x8, R21 ;  /* 0x0000000814187819 */ /* 0x000fc80000010e15 */
[----:B------:R-:W-:Y:S02]  /*03a0*/  LOP3.LUT R24, R14, R15, R24, 0x78, !PT ;  /* 0x0000000f0e187212 */ /* 0x000fe400078e7818 */
[----:B------:R-:W5:Y:S01]  /*03b0*/  LDG.E.64 R14, desc[UR4][R4.64+0x50] ;  /* 0x00005004040e7981 */ /* 0x000f62000c1e1b00 */
        /* <DEDUP_REMOVED lines=56> */
[----:B------:R-:W-:Y:S02]  /*0740*/  SHF.L.W.U32.HI R27, R22, 0x2, R23 ;  /* 0x00000002161b7819 */ /* 0x000fe40000010e17 */
[----:B--2---:R-:W-:Y:S02]  /*0750*/  LOP3.LUT R25, R13, R25, RZ, 0x3c, !PT ;  /* 0x000000190d197212 */ /* 0x004fe400078e3cff */
[----:B------:R-:W-:Y:S02]  /*0760*/  SHF.L.W.U32.HI R13, R23, 0x1, R22 ;  /* 0x00000001170d7819 */ /* 0x000fe40000010e16 */
[----:B------:R-:W-:-:S02]  /*0770*/  LOP3.LUT R12, R12, R27, RZ, 0x3c, !PT ;  /* 0x0000001b0c0c7212 */ /* 0x000fc400078e3cff */
[----:B------:R-:W-:Y:S02]  /*0780*/  LOP3.LUT R25, R25, R13, R24, 0x78, !PT ;  /* 0x0000000d19197212 */ /* 0x000fe400078e7818 */
[C-C-:B------:R-:W-:Y:S02]  /*0790*/  SHF.L.W.U32.HI R13, R22.reuse, 0x1, R23.reuse ;  /* 0x00000001160d7819 */ /* 0x140fe40000010e17 */
[----:B------:R-:W-:-:S04]  /*07a0*/  SHF.L.W.U32.HI R24, R22, 0x8, R23 ;  /* 0x0000000816187819 */ /* 0x000fc80000010e17 */
[----:B------:R-:W-:Y:S02]  /*07b0*/  LOP3.LUT R24, R12, R13, R24, 0x78, !PT ;  /* 0x0000000d0c187212 */ /* 0x000fe400078e7818 */
[----:B------:R-:W2:Y:S01]  /*07c0*/  LDG.E.64 R12, desc[UR4][R4.64+0x78] ;  /* 0x00007804040c7981 */ /* 0x000ea2000c1e1b00 */
[----:B------:R-:W-:Y:S02]  /*07d0*/  LOP3.LUT R20, R25, R20, RZ, 0x3c, !PT ;  /* 0x0000001419147212 */ /* 0x000fe400078e3cff */
[----:B------:R-:W-:-:S04]  /*07e0*/  LOP3.LUT R21, R24, R21, RZ, 0x3c, !PT ;  /* 0x0000001518157212 */ /* 0x000fc800078e3cff */
[C-C-:B------:R-:W-:Y:S02]  /*07f0*/  SHF.L.W.U32.HI R25, R21.reuse, 0x2, R20.reuse ;  /* 0x0000000215197819 */ /* 0x140fe40000010e14 */
[--C-:B------:R-:W-:Y:S02]  /*0800*/  SHF.L.W.U32.HI R24, R21, 0x8, R20.reuse ;  /* 0x0000000815187819 */ /* 0x100fe40000010e14 */
[----:B---3--:R-:W-:Y:S02]  /*0810*/  LOP3.LUT R25, R17, R25, RZ, 0x3c, !PT ;  /* 0x0000001911197212 */ /* 0x008fe400078e3cff */
[----:B------:R-:W-:Y:S02]  /*0820*/  SHF.L.W.U32.HI R17, R21, 0x1, R20 ;  /* 0x0000000115117819 */ /* 0x000fe40000010e14 */
[----:B------:R-:W-:Y:S02]  /*0830*/  SHF.L.W.U32.HI R27, R20, 0x2, R21 ;  /* 0x00000002141b7819 */ /* 0x000fe40000010e15 */
[----:B------:R-:W-:-:S02]  /*0840*/  LOP3.LUT R25, R25, R17, R24, 0x78, !PT ;  /* 0x0000001119197212 */ /* 0x000fc400078e7818 */
[----:B------:R-:W-:Y:S02]  /*0850*/  LOP3.LUT R16, R16, R27, RZ, 0x3c, !PT ;  /* 0x0000001b10107212 */ /* 0x000fe400078e3cff */
[C-C-:B------:R-:W-:Y:S02]  /*0860*/  SHF.L.W.U32.HI R17, R20.reuse, 0x1, R21.reuse ;  /* 0x0000000114117819 */ /* 0x140fe40000010e15 */
[----:B------:R-:W-:-:S04]  /*0870*/  SHF.L.W.U32.HI R24, R20, 0x8, R21 ;  /* 0x0000000814187819 */ /* 0x000fc80000010e15 */
[----:B------:R-:W-:Y:S02]  /*0880*/  LOP3.LUT R24, R16, R17, R24, 0x78, !PT ;  /* 0x0000001110187212 */ /* 0x000fe400078e7818 */
[----:B------:R-:W3:Y:S01]  /*0890*/  LDG.E.64 R16, desc[UR4][R4.64+0x80] ;  /* 0x0000800404107981 */ /* 0x000ee2000c1e1b00 */
[----:B------:R-:W-:Y:S02]  /*08a0*/  LOP3.LUT R22, R25, R22, RZ, 0x3c, !PT ;  /* 0x0000001619167212 */ /* 0x000fe400078e3cff */
[----:B------:R-:W-:-:S04]  /*08b0*/  LOP3.LUT R23, R24, R23, RZ, 0x3c, !PT ;  /* 0x0000001718177212 */ /* 0x000fc800078e3cff */
[C-C-:B------:R-:W-:Y:S02]  /*08c0*/  SHF.L.W.U32.HI R25, R23.reuse, 0x2, R22.reuse ;  /* 0x0000000217197819 */ /* 0x140fe40000010e16 */
[--C-:B------:R-:W-:Y:S02]  /*08d0*/  SHF.L.W.U32.HI R24, R23, 0x8, R22.reuse ;  /* 0x0000000817187819 */ /* 0x100fe40000010e16 */
[----:B----4-:R-:W-:Y:S02]  /*08e0*/  LOP3.LUT R25, R19, R25, RZ, 0x3c, !PT ;  /* 0x0000001913197212 */ /* 0x010fe400078e3cff */
[----:B------:R-:W-:Y:S02]  /*08f0*/  SHF.L.W.U32.HI R19, R23, 0x1, R22 ;  /* 0x0000000117137819 */ /* 0x000fe40000010e16 */
[----:B------:R-:W-:Y:S02]  /*0900*/  SHF.L.W.U32.HI R27, R22, 0x2, R23 ;  /* 0x00000002161b7819 */ /* 0x000fe40000010e17 */
[----:B------:R-:W-:-:S02]  /*0910*/  LOP3.LUT R25, R25, R19, R24, 0x78, !PT ;  /* 0x0000001319197212 */ /* 0x000fc400078e7818 */
[----:B------:R-:W-:Y:S02]  /*0920*/  LOP3.LUT R18, R18, R27, RZ, 0x3c, !PT ;  /* 0x0000001b12127212 */ /* 0x000fe400078e3cff */
[C-C-:B------:R-:W-:Y:S02]  /*0930*/  SHF.L.W.U32.HI R19, R22.reuse, 0x1, R23.reuse ;  /* 0x0000000116137819 */ /* 0x140fe40000010e17 */
[----:B------:R-:W-:-:S04]  /*0940*/  SHF.L.W.U32.HI R24, R22, 0x8, R23 ;  /* 0x0000000816187819 */ /* 0x000fc80000010e17 */
[----:B------:R-:W-:Y:S02]  /*0950*/  LOP3.LUT R24, R18, R19, R24, 0x78, !PT ;  /* 0x0000001312187212 */ /* 0x000fe400078e7818 */
[----:B------:R-:W4:Y:S01]  /*0960*/  LDG.E.64 R18, desc[UR4][R4.64+0x88] ;  /* 0x0000880404127981 */ /* 0x000f22000c1e1b00 */
[----:B------:R-:W-:Y:S02]  /*0970*/  LOP3.LUT R20, R25, R20, RZ, 0x3c, !PT ;  /* 0x0000001419147212 */ /* 0x000fe400078e3cff */
[----:B------:R-:W-:-:S04]  /*0980*/  LOP3.LUT R21, R24, R21, RZ, 0x3c, !PT ;  /* 0x0000001518157212 */ /* 0x000fc800078e3cff */
[C-C-:B------:R-:W-:Y:S02]  /*0990*/  SHF.L.W.U32.HI R25, R21.reuse, 0x2, R20.reuse ;  /* 0x0000000215197819 */ /* 0x140fe40000010e14 */
[--C-:B------:R-:W-:Y:S02]  /*09a0*/  SHF.L.W.U32.HI R24, R21, 0x8, R20.reuse ;  /* 0x0000000815187819 */ /* 0x100fe40000010e14 */
[----:B-----5:R-:W-:Y:S02]  /*09b0*/  LOP3.LUT R25, R15, R25, RZ, 0x3c, !PT ;  /* 0x000000190f197212 */ /* 0x020fe400078e3cff */
        /* <DEDUP_REMOVED lines=77> */
[----:B------:R-:W-:Y:S02]  /*0e90*/  SHF.L.W.U32.HI R27, R20, 0x2, R21 ;  /* 0x00000002141b7819 */ /* 0x000fe40000010e15 */
[----:B---3--:R-:W-:Y:S02]  /*0ea0*/  LOP3.LUT R25, R17, R25, RZ, 0x3c, !PT ;  /* 0x0000001911197212 */ /* 0x008fe400078e3cff */
[----:B------:R-:W-:Y:S02]  /*0eb0*/  SHF.L.W.U32.HI R17, R21, 0x1, R20 ;  /* 0x0000000115117819 */ /* 0x000fe40000010e14 */
[----:B------:R-:W-:-:S02]  /*0ec0*/  LOP3.LUT R16, R16, R27, RZ, 0x3c, !PT ;  /* 0x0000001b10107212 */ /* 0x000fc400078e3cff */
[----:B------:R-:W-:Y:S02]  /*0ed0*/  LOP3.LUT R25, R25, R17, R24, 0x78, !PT ;  /* 0x0000001119197212 */ /* 0x000fe400078e7818 */
        /* <DEDUP_REMOVED lines=8> */
[----:B------:R-:W-:Y:S02]  /*0f60*/  SHF.L.W.U32.HI R27, R22, 0x2, R23 ;  /* 0x00000002161b7819 */ /* 0x000fe40000010e17 */
[----:B----4-:R-:W-:Y:S02]  /*0f70*/  LOP3.LUT R25, R19, R25, RZ, 0x3c, !PT ;  /* 0x0000001913197212 */ /* 0x010fe400078e3cff */
[----:B------:R-:W-:Y:S02]  /*0f80*/  SHF.L.W.U32.HI R19, R23, 0x1, R22 ;  /* 0x0000000117137819 */ /* 0x000fe40000010e16 */
[----:B------:R-:W-:-:S02]  /*0f90*/  LOP3.LUT R18, R18, R27, RZ, 0x3c, !PT ;  /* 0x0000001b12127212 */ /* 0x000fc400078e3cff */
[----:B------:R-:W-:Y:S02]  /*0fa0*/  LOP3.LUT R25, R25, R19, R24, 0x78, !PT ;  /* 0x0000001319197212 */ /* 0x000fe400078e7818 */
        /* <DEDUP_REMOVED lines=8> */
[----:B------:R-:W-:Y:S02]  /*1030*/  SHF.L.W.U32.HI R27, R20, 0x2, R21 ;  /* 0x00000002141b7819 */ /* 0x000fe40000010e15 */
[----:B-----5:R-:W-:Y:S02]  /*1040*/  LOP3.LUT R25, R15, R25, RZ, 0x3c, !PT ;  /* 0x000000190f197212 */ /* 0x020fe400078e3cff */
[----:B------:R-:W-:Y:S02]  /*1050*/  SHF.L.W.U32.HI R15, R21, 0x1, R20 ;  /* 0x00000001150f7819 */ /* 0x000fe40000010e14 */
[----:B------:R-:W-:-:S02]  /*1060*/  LOP3.LUT R14, R14, R27, RZ, 0x3c, !PT ;  /* 0x0000001b0e0e7212 */ /* 0x000fc400078e3cff */
[----:B------:R-:W-:Y:S02]  /*1070*/  LOP3.LUT R25, R25, R15, R24, 0x78, !PT ;  /* 0x0000000f19197212 */ /* 0x000fe400078e7818 */
        /* <DEDUP_REMOVED lines=9> */
[----:B------:R-:W-:Y:S02]  /*1110*/  LOP3.LUT R25, R9, R25, RZ, 0x3c, !PT ;  /* 0x0000001909197212 */ /* 0x000fe400078e3cff */
        /* <DEDUP_REMOVED lines=140> */
[----:B------:R-:W-:Y:S02]  /*19e0*/  SHF.L.W.U32.HI R27, R20, 0x2, R25 ;  /* 0x00000002141b7819 */ /* 0x000fe40000010e19 */
[--C-:B------:R-:W-:Y:S02]  /*19f0*/  SHF.L.W.U32.HI R24, R25, 0x8, R20.reuse ;  /* 0x0000000819187819 */ /* 0x100fe40000010e14 */
        /* <DEDUP_REMOVED lines=11> */
[C-C-:B------:R-:W-:Y:S02]  /*1ab0*/  SHF.L.W.U32.HI R22, R24.reuse, 0x8, R21.reuse ;  /* 0x0000000818167819 */ /* 0x140fe40000010e15 */
        /* <DEDUP_REMOVED lines=11> */
[--C-:B------:R-:W-:Y:S02]  /*1b70*/  SHF.L.W.U32.HI R27, R23, 0x2, R22.reuse ;  /* 0x00000002171b7819 */ /* 0x100fe40000010e16 */
[----:B------:R-:W-:Y:S02]  /*1b80*/  SHF.L.W.U32.HI R25, R22, 0x2, R23 ;  /* 0x0000000216197819 */ /* 0x000fe40000010e17 */
[----:B---3--:R-:W-:Y:S02]  /*1b90*/  LOP3.LUT R27, R16, R27, RZ, 0x3c, !PT ;  /* 0x0000001b101b7212 */ /* 0x008fe400078e3cff */
[----:B------:R-:W-:Y:S02]  /*1ba0*/  LOP3.LUT R26, R17, R25, RZ, 0x3c, !PT ;  /* 0x00000019111a7212 */ /* 0x000fe400078e3cff */
[C-C-:B------:R-:W-:Y:S02]  /*1bb0*/  SHF.L.W.U32.HI R16, R23.reuse, 0x1, R22.reuse ;  /* 0x0000000117107819 */ /* 0x140fe40000010e16 */
[----:B------:R-:W-:-:S04]  /*1bc0*/  SHF.L.W.U32.HI R17, R23, 0x8, R22 ;  /* 0x0000000817117819 */ /* 0x000fc80000010e16 */
[----:B------:R-:W-:Y:S02]  /*1bd0*/  LOP3.LUT R25, R27, R16, R17, 0x78, !PT ;  /* 0x000000101b197212 */ /* 0x000fe400078e7811 */
[C-C-:B------:R-:W-:Y:S02]  /*1be0*/  SHF.L.W.U32.HI R16, R22.reuse, 0x1, R23.reuse ;  /* 0x0000000116107819 */ /* 0x140fe40000010e17 */
[----:B------:R-:W-:-:S04]  /*1bf0*/  SHF.L.W.U32.HI R17, R22, 0x8, R23 ;  /* 0x0000000816117819 */ /* 0x000fc80000010e17 */
[----:B------:R-:W-:Y:S02]  /*1c00*/  LOP3.LUT R26, R26, R16, R17, 0x78, !PT ;  /* 0x000000101a1a7212 */ /* 0x000fe400078e7811 */
[----:B------:R-:W3:Y:S01]  /*1c10*/  LDG.E.64 R16, desc[UR4][R4.64+0x140] ;  /* 0x0001400404107981 */ /* 0x000ee2000c1e1b00 */
[----:B------:R-:W-:Y:S02]  /*1c20*/  LOP3.LUT R20, R25, R24, RZ, 0x3c, !PT ;  /* 0x0000001819147212 */ /* 0x000fe400078e3cff */
[----:B------:R-:W-:-:S04]  /*1c30*/  LOP3.LUT R21, R26, R21, RZ, 0x3c, !PT ;  /* 0x000000151a157212 */ /* 0x000fc800078e3cff */
[--C-:B------:R-:W-:Y:S02]  /*1c40*/  SHF.L.W.U32.HI R27, R21, 0x2, R20.reuse ;  /* 0x00000002151b7819 */ /* 0x100fe40000010e14 */
[----:B------:R-:W-:Y:S02]  /*1c50*/  SHF.L.W.U32.HI R25, R20, 0x2, R21 ;  /* 0x0000000214197819 */ /* 0x000fe40000010e15 */
[----:B----4-:R-:W-:Y:S02]  /*1c60*/  LOP3.LUT R27, R18, R27, RZ, 0x3c, !PT ;  /* 0x0000001b121b7212 */ /* 0x010fe400078e3cff */
[----:B------:R-:W-:Y:S02]  /*1c70*/  LOP3.LUT R24, R19, R25, RZ, 0x3c, !PT ;  /* 0x0000001913187212 */ /* 0x000fe400078e3cff */
[C-C-:B------:R-:W-:Y:S02]  /*1c80*/  SHF.L.W.U32.HI R18, R21.reuse, 0x1, R20.reuse ;  /* 0x0000000115127819 */ /* 0x140fe40000010e14 */
[----:B------:R-:W-:-:S04]  /*1c90*/  SHF.L.W.U32.HI R19, R21, 0x8, R20 ;  /* 0x0000000815137819 */ /* 0x000fc80000010e14 */
[----:B------:R-:W-:Y:S02]  /*1ca0*/  LOP3.LUT R25, R27, R18, R19, 0x78, !PT ;  /* 0x000000121b197212 */ /* 0x000fe400078e7813 */
[C-C-:B------:R-:W-:Y:S02]  /*1cb0*/  SHF.L.W.U32.HI R18, R20.reuse, 0x1, R21.reuse ;  /* 0x0000000114127819 */ /* 0x140fe40000010e15 */
[----:B------:R-:W-:-:S04]  /*1cc0*/  SHF.L.W.U32.HI R19, R20, 0x8, R21 ;  /* 0x0000000814137819 */ /* 0x000fc80000010e15 */
[----:B------:R-:W-:Y:S02]  /*1cd0*/  LOP3.LUT R24, R24, R18, R19, 0x78, !PT ;  /* 0x0000001218187212 */ /* 0x000fe400078e7813 */
[----:B------:R-:W4:Y:S01]  /*1ce0*/  LDG.E.64 R18, desc[UR4][R4.64+0x148] ;  /* 0x0001480404127981 */ /* 0x000f22000c1e1b00 */
[----:B------:R-:W-:Y:S02]  /*1cf0*/  LOP3.LUT R22, R25, R22, RZ, 0x3c, !PT ;  /* 0x0000001619167212 */ /* 0x000fe400078e3cff */
[----:B------:R-:W-:-:S04]  /*1d00*/  LOP3.LUT R23, R24, R23, RZ, 0x3c, !PT ;  /* 0x0000001718177212 */ /* 0x000fc800078e3cff */
[--C-:B------:R-:W-:Y:S02]  /*1d10*/  SHF.L.W.U32.HI R27, R23, 0x2, R22.reuse ;  /* 0x00000002171b7819 */ /* 0x100fe40000010e16 */
[----:B------:R-:W-:Y:S02]  /*1d20*/  SHF.L.W.U32.HI R25, R22, 0x2, R23 ;  /* 0x0000000216197819 */ /* 0x000fe40000010e17 */
[----:B-----5:R-:W-:Y:S02]  /*1d30*/  LOP3.LUT R27, R14, R27, RZ, 0x3c, !PT ;  /* 0x0000001b0e1b7212 */ /* 0x020fe400078e3cff */
[----:B------:R-:W-:Y:S02]  /*1d40*/  LOP3.LUT R24, R15, R25, RZ, 0x3c, !PT ;  /* 0x000000190f187212 */ /* 0x000fe400078e3cff */
[C-C-:B------:R-:W-:Y:S02]  /*1d50*/  SHF.L.W.U32.HI R14, R23.reuse, 0x1, R22.reuse ;  /* 0x00000001170e7819 */ /* 0x140fe40000010e16 */
[----:B------:R-:W-:-:S04]  /*1d60*/  SHF.L.W.U32.HI R15, R23, 0x8, R22 ;  /* 0x00000008170f7819 */ /* 0x000fc80000010e16 */
[----:B------:R-:W-:Y:S02]  /*1d70*/  LOP3.LUT R25, R27, R14, R15, 0x78, !PT ;  /* 0x0000000e1b197212 */ /* 0x000fe400078e780f */
[C-C-:B------:R-:W-:Y:S02]  /*1d80*/  SHF.L.W.U32.HI R14, R22.reuse, 0x1, R23.reuse ;  /* 0x00000001160e7819 */ /* 0x140fe40000010e17 */
[----:B------:R-:W-:-:S04]  /*1d90*/  SHF.L.W.U32.HI R15, R22, 0x8, R23 ;  /* 0x00000008160f7819 */ /* 0x000fc80000010e17 */
[----:B------:R-:W-:Y:S02]  /*1da0*/  LOP3.LUT R24, R24, R14, R15, 0x78, !PT ;  /* 0x0000000e18187212 */ /* 0x000fe400078e780f */
[----:B------:R-:W5:Y:S01]  /*1db0*/  LDG.E.64 R14, desc[UR4][R4.64+0x150] ;  /* 0x00015004040e7981 */ /* 0x000f62000c1e1b00 */
[----:B------:R-:W-:Y:S02]  /*1dc0*/  LOP3.LUT R20, R25, R20, RZ, 0x3c, !PT ;  /* 0x0000001419147212 */ /* 0x000fe400078e3cff */
[----:B------:R-:W-:-:S04]  /*1dd0*/  LOP3.LUT R21, R24, R21, RZ, 0x3c, !PT ;  /* 0x0000001518157212 */ /* 0x000fc800078e3cff */
[--C-:B------:R-:W-:Y:S02]  /*1de0*/  SHF.L.W.U32.HI R27, R21, 0x2, R20.reuse ;  /* 0x00000002151b7819 */ /* 0x100fe40000010e14 */
[----:B------:R-:W-:Y:S02]  /*1df0*/  SHF.L.W.U32.HI R25, R20, 0x2, R21 ;  /* 0x0000000214197819 */ /* 0x000fe40000010e15 */
[----:B------:R-:W-:Y:S02]  /*1e00*/  LOP3.LUT R27, R8, R27, RZ, 0x3c, !PT ;  /* 0x0000001b081b7212 */ /* 0x000fe400078e3cff */
        /* <DEDUP_REMOVED lines=31> */
[----:B------:R-:W-:Y:S02]  /*2000*/  SHF.L.W.U32.HI R7, R20, 0x8, R21 ;  /* 0x0000000814077819 */ /* 0x000fe40000010e15 */
[----:B------:R-:W-:Y:S02]  /*2010*/  LOP3.LUT R22, R25, R22, RZ, 0x3c, !PT ;  /* 0x0000001619167212 */ /* 0x000fe400078e3cff */
[----:B------:R-:W-:-:S04]  /*2020*/  LOP3.LUT R6, R24, R6, R7, 0x78, !PT ;  /* 0x0000000618067212 */ /* 0x000fc800078e7807 */
[----:B------:R-:W-:Y:S02]  /*2030*/  LOP3.LUT R23, R6, R23, RZ, 0x3c, !PT ;  /* 0x0000001706177212 */ /* 0x000fe400078e3cff */
[----:B------:R-:W5:Y:S02]  /*2040*/  LDG.E.64 R6, desc[UR4][R4.64+0x168] ;  /* 0x0001680404067981 */ /* 0x000f64000c1e1b00 */
[----:B------:R-:W-:Y:S02]  /*2050*/  SHF.L.W.U32.HI R27, R23, 0x2, R22 ;  /* 0x00000002171b7819 */ /* 0x000fe40000010e16 */
[----:B------:R-:W-:Y:S02]  /*2060*/  SHF.L.W.U32.HI R25, R22, 0x2, R23 ;  /* 0x0000000216197819 */ /* 0x000fe40000010e17 */
[----:B------:R-:W-:Y:S02]  /*2070*/  LOP3.LUT R27, R10, R27, RZ, 0x3c, !PT ;  /* 0x0000001b0a1b7212 */ /* 0x000fe400078e3cff */
[----:B------:R-:W-:-:S02]  /*2080*/  LOP3.LUT R24, R11, R25, RZ, 0x3c, !PT ;  /* 0x000000190b187212 */ /* 0x000fc400078e3cff */
        /* <DEDUP_REMOVED lines=11> */
[----:B--2---:R-:W-:Y:S02]  /*2140*/  LOP3.LUT R27, R12, R27, RZ, 0x3c, !PT ;  /* 0x0000001b0c1b7212 */ /* 0x004fe400078e3cff */
        /* <DEDUP_REMOVED lines=9> */
[----:B------:R-:W2:Y:S02]  /*21e0*/  LDG.E.64 R12, desc[UR4][R4.64+0x178] ;  /* 0x00017804040c7981 */ /* 0x000ea4000c1e1b00 */
[----:B------:R-:W-:Y:S02]  /*21f0*/  SHF.L.W.U32.HI R27, R23, 0x2, R22 ;  /* 0x00000002171b7819 */ /* 0x000fe40000010e16 */
[----:B------:R-:W-:Y:S02]  /*2200*/  SHF.L.W.U32.HI R25, R22, 0x2, R23 ;  /* 0x0000000216197819 */ /* 0x000fe40000010e17 */
[----:B---3--:R-:W-:Y:S02]  /*2210*/  LOP3.LUT R27, R16, R27, RZ, 0x3c, !PT ;  /* 0x0000001b101b7212 */ /* 0x008fe400078e3cff */
[----:B------:R-:W-:-:S02]  /*2220*/  LOP3.LUT R24, R17, R25, RZ, 0x3c, !PT ;  /* 0x0000001911187212 */ /* 0x000fc400078e3cff */
[C-C-:B------:R-:W-:Y:S02]  /*2230*/  SHF.L.W.U32.HI R16, R23.reuse, 0x1, R22.reuse ;  /* 0x0000000117107819 */ /* 0x140fe40000010e16 */
[----:B------:R-:W-:-:S04]  /*2240*/  SHF.L.W.U32.HI R17, R23, 0x8, R22 ;  /* 0x0000000817117819 */ /* 0x000fc80000010e16 */
[----:B------:R-:W-:Y:S02]  /*2250*/  LOP3.LUT R25, R27, R16, R17, 0x78, !PT ;  /* 0x000000101b197212 */ /* 0x000fe400078e7811 */
[C-C-:B------:R-:W-:Y:S02]  /*2260*/  SHF.L.W.U32.HI R16, R22.reuse, 0x1, R23.reuse ;  /* 0x0000000116107819 */ /* 0x140fe40000010e17 */
[----:B------:R-:W-:Y:S02]  /*2270*/  SHF.L.W.U32.HI R17, R22, 0x8, R23 ;  /* 0x0000000816117819 */ /* 0x000fe40000010e17 */
[----:B------:R-:W-:Y:S02]  /*2280*/  LOP3.LUT R20, R25, R20, RZ, 0x3c, !PT ;  /* 0x0000001419147212 */ /* 0x000fe400078e3cff */
[----:B------:R-:W-:Y:S02]  /*2290*/  LOP3.LUT R24, R24, R16, R17, 0x78, !PT ;  /* 0x0000001018187212 */ /* 0x000fe400078e7811 */
[----:B------:R-:W3:Y:S02]  /*22a0*/  LDG.E.64 R16, desc[UR4][R4.64+0x180] ;  /* 0x0001800404107981 */ /* 0x000ee4000c1e1b00 */
        /* <DEDUP_REMOVED lines=64> */
[----:B------:R-:W-:-:S04]  /*26b0*/  LOP3.LUT R23, R6, R23, RZ, 0x3c, !PT ;  /* 0x0000001706177212 */ /* 0x000fc800078e3cff */
[C-C-:B------:R-:W-:Y:S02]  /*26c0*/  SHF.L.W.U32.HI R7, R23.reuse, 0x2, R22.reuse ;  /* 0x0000000217077819 */ /* 0x140fe40000010e16 */
[----:B------:R-:W-:Y:S02]  /*26d0*/  SHF.L.W.U32.HI R25, R22, 0x2, R23 ;  /* 0x0000000216197819 */ /* 0x000fe40000010e17 */
[----:B------:R-:W-:Y:S02]  /*26e0*/  LOP3.LUT R10, R10, R7, RZ, 0x3c, !PT ;  /* 0x000000070a0a7212 */ /* 0x000fe400078e3cff */
[C-C-:B------:R-:W-:Y:S02]  /*26f0*/  SHF.L.W.U32.HI R6, R23.reuse, 0x1, R22.reuse ;  /* 0x0000000117067819 */ /* 0x140fe40000010e16 */
[----:B------:R-:W-:Y:S02]  /*2700*/  SHF.L.W.U32.HI R7, R23, 0x8, R22 ;  /* 0x0000000817077819 */ /* 0x000fe40000010e16 */
[----:B------:R-:W-:-:S02]  /*2710*/  LOP3.LUT R24, R11, R25, RZ, 0x3c, !PT ;  /* 0x000000190b187212 */ /* 0x000fc400078e3cff */
[----:B------:R-:W-:Y:S02]  /*2720*/  LOP3.LUT R25, R10, R6, R7, 0x78, !PT ;  /* 0x000000060a197212 */ /* 0x000fe400078e7807 */
[C-C-:B------:R-:W-:Y:S01]  /*2730*/  SHF.L.W.U32.HI R10, R22.reuse, 0x1, R23.reuse ;  /* 0x00000001160a7819 */ /* 0x140fe20000010e17 */
[----:B------:R-:W5:Y:S01]  /*2740*/  LDG.E.64 R6, desc[UR4][R4.64+0x1a8] ;  /* 0x0001a80404067981 */ /* 0x000f62000c1e1b00 */
[----:B------:R-:W-:Y:S02]  /*2750*/  SHF.L.W.U32.HI R11, R22, 0x8, R23 ;  /* 0x00000008160b7819 */ /* 0x000fe40000010e17 */
[----:B------:R-:W-:Y:S02]  /*2760*/  LOP3.LUT R25, R25, R20, RZ, 0x3c, !PT ;  /* 0x0000001419197212 */ /* 0x000fe400078e3cff */
[----:B------:R-:W-:-:S04]  /*2770*/  LOP3.LUT R10, R24, R10, R11, 0x78, !PT ;  /* 0x0000000a180a7212 */ /* 0x000fc800078e780b */
[----:B------:R-:W-:-:S04]  /*2780*/  LOP3.LUT R24, R10, R21, RZ, 0x3c, !PT ;  /* 0x000000150a187212 */ /* 0x000fc800078e3cff */
[C-C-:B------:R-:W-:Y:S02]  /*2790*/  SHF.L.W.U32.HI R11, R24.reuse, 0x2, R25.reuse ;  /* 0x00000002180b7819 */ /* 0x140fe40000010e19 */
[----:B------:R-:W-:Y:S02]  /*27a0*/  SHF.L.W.U32.HI R21, R25, 0x2, R24 ;  /* 0x0000000219157819 */ /* 0x000fe40000010e18 */
[--C-:B------:R-:W-:Y:S02]  /*27b0*/  SHF.L.W.U32.HI R10, R24, 0x1, R25.reuse ;  /* 0x00000001180a7819 */ /* 0x100fe40000010e19 */
[----:B--2---:R-:W-:Y:S02]  /*27c0*/  LOP3.LUT R12, R12, R11, RZ, 0x3c, !PT ;  /* 0x0000000b0c0c7212 */ /* 0x004fe400078e3cff */
[----:B------:R-:W-:Y:S02]  /*27d0*/  SHF.L.W.U32.HI R11, R24, 0x8, R25 ;  /* 0x00000008180b7819 */ /* 0x000fe40000010e19 */
[----:B------:R-:W-:-:S02]  /*27e0*/  LOP3.LUT R20, R13, R21, RZ, 0x3c, !PT ;  /* 0x000000150d147212 */ /* 0x000fc400078e3cff */
[----:B------:R-:W-:Y:S02]  /*27f0*/  LOP3.LUT R21, R12, R10, R11, 0x78, !PT ;  /* 0x0000000a0c157212 */ /* 0x000fe400078e780b */
[C-C-:B------:R-:W-:Y:S01]  /*2800*/  SHF.L.W.U32.HI R12, R25.reuse, 0x1, R24.reuse ;  /* 0x00000001190c7819 */ /* 0x140fe20000010e18 */
[----:B------:R-:W2:Y:S01]  /*2810*/  LDG.E.64 R10, desc[UR4][R4.64+0x1b0] ;  /* 0x0001b004040a7981 */ /* 0x000ea2000c1e1b00 */
[----:B------:R-:W-:Y:S02]  /*2820*/  SHF.L.W.U32.HI R13, R25, 0x8, R24 ;  /* 0x00000008190d7819 */ /* 0x000fe40000010e18 */
[----:B------:R-:W-:Y:S02]  /*2830*/  LOP3.LUT R22, R21, R22, RZ, 0x3c, !PT ;  /* 0x0000001615167212 */ /* 0x000fe400078e3cff */
[----:B------:R-:W-:-:S04]  /*2840*/  LOP3.LUT R12, R20, R12, R13, 0x78, !PT ;  /* 0x0000000c140c7212 */ /* 0x000fc800078e780d */
[----:B------:R-:W-:-:S04]  /*2850*/  LOP3.LUT R23, R12, R23, RZ, 0x3c, !PT ;  /* 0x000000170c177212 */ /* 0x000fc800078e3cff */
[C-C-:B------:R-:W-:Y:S02]  /*2860*/  SHF.L.W.U32.HI R13, R23.reuse, 0x2, R22.reuse ;  /* 0x00000002170d7819 */ /* 0x140fe40000010e16 */
[C-C-:B------:R-:W-:Y:S02]  /*2870*/  SHF.L.W.U32.HI R12, R23.reuse, 0x1, R22.reuse ;  /* 0x00000001170c7819 */ /* 0x140fe40000010e16 */
[----:B------:R-:W-:Y:S02]  /*2880*/  SHF.L.W.U32.HI R21, R22, 0x2, R23 ;  /* 0x0000000216157819 */ /* 0x000fe40000010e17 */
[----:B---3--:R-:W-:Y:S02]  /*2890*/  LOP3.LUT R16, R16, R13, RZ, 0x3c, !PT ;  /* 0x0000000d10107212 */ /* 0x008fe400078e3cff */
[----:B------:R-:W-:Y:S02]  /*28a0*/  SHF.L.W.U32.HI R13, R23, 0x8, R22 ;  /* 0x00000008170d7819 */ /* 0x000fe40000010e16 */
[----:B------:R-:W-:-:S02]  /*28b0*/  LOP3.LUT R17, R17, R21, RZ, 0x3c, !PT ;  /* 0x0000001511117212 */ /* 0x000fc400078e3cff */
[----:B------:R-:W-:Y:S01]  /*28c0*/  LOP3.LUT R16, R16, R12, R13, 0x78, !PT ;  /* 0x0000000c10107212 */ /* 0x000fe200078e780d */
[----:B------:R-:W3:Y:S01]  /*28d0*/  LDG.E.64 R20, desc[UR4][R4.64+0x1b8] ;  /* 0x0001b80404147981 */ /* 0x000ee2000c1e1b00 */
[C-C-:B------:R-:W-:Y:S02]  /*28e0*/  SHF.L.W.U32.HI R12, R22.reuse, 0x1, R23.reuse ;  /* 0x00000001160c7819 */ /* 0x140fe40000010e17 */
[----:B------:R-:W-:Y:S02]  /*28f0*/  SHF.L.W.U32.HI R13, R22, 0x8, R23 ;  /* 0x00000008160d7819 */ /* 0x000fe40000010e17 */
[----:B------:R-:W-:Y:S02]  /*2900*/  LOP3.LUT R25, R16, R25, RZ, 0x3c, !PT ;  /* 0x0000001910197212 */ /* 0x000fe400078e3cff */
[----:B------:R-:W-:-:S04]  /*2910*/  LOP3.LUT R13, R17, R12, R13, 0x78, !PT ;  /* 0x0000000c110d7212 */ /* 0x000fc800078e780d */
[----:B------:R-:W-:-:S04]  /*2920*/  LOP3.LUT R24, R13, R24, RZ, 0x3c, !PT ;  /* 0x000000180d187212 */ /* 0x000fc800078e3cff */
[----:B------:R-:W-:Y:S02]  /*2930*/  SHF.L.W.U32.HI R13, R25, 0x2, R24 ;  /* 0x00000002190d7819 */ /* 0x000fe40000010e18 */
[C-C-:B------:R-:W-:Y:S02]  /*2940*/  SHF.L.W.U32.HI R17, R24.reuse, 0x2, R25.reuse ;  /* 0x0000000218117819 */ /* 0x140fe40000010e19 */
[--C-:B------:R-:W-:Y:S02]  /*2950*/  SHF.L.W.U32.HI R12, R24, 0x1, R25.reuse ;  /* 0x00000001180c7819 */ /* 0x100fe40000010e19 */
[----:B----4-:R-:W-:Y:S02]  /*2960*/  LOP3.LUT R26, R19, R13, RZ, 0x3c, !PT ;  /* 0x0000000d131a7212 */ /* 0x010fe400078e3cff */
[----:B------:R-:W-:Y:S02]  /*2970*/  LOP3.LUT R18, R18, R17, RZ, 0x3c, !PT ;  /* 0x0000001112127212 */ /* 0x000fe400078e3cff */
[----:B------:R-:W-:Y:S01]  /*2980*/  SHF.L.W.U32.HI R13, R24, 0x8, R25 ;  /* 0x00000008180d7819 */ /* 0x000fe20000010e19 */
[----:B------:R-:W4:Y:S03]  /*2990*/  LDG.E.64 R16, desc[UR4][R4.64+0x1c0] ;  /* 0x0001c00404107981 */ /* 0x000f26000c1e1b00 */
[----:B------:R-:W-:-:S02]  /*29a0*/  LOP3.LUT R19, R18, R12, R13, 0x78, !PT ;  /* 0x0000000c12137212 */ /* 0x000fc400078e780d */
[C-C-:B------:R-:W-:Y:S02]  /*29b0*/  SHF.L.W.U32.HI R12, R25.reuse, 0x1, R24.reuse ;  /* 0x00000001190c7819 */ /* 0x140fe40000010e18 */
[----:B------:R-:W-:Y:S02]  /*29c0*/  SHF.L.W.U32.HI R13, R25, 0x8, R24 ;  /* 0x00000008190d7819 */ /* 0x000fe40000010e18 */
[----:B------:R-:W-:Y:S02]  /*29d0*/  LOP3.LUT R22, R19, R22, RZ, 0x3c, !PT ;  /* 0x0000001613167212 */ /* 0x000fe400078e3cff */
[----:B------:R-:W-:-:S04]  /*29e0*/  LOP3.LUT R12, R26, R12, R13, 0x78, !PT ;  /* 0x0000000c1a0c7212 */ /* 0x000fc800078e780d */
[----:B------:R-:W-:Y:S02]  /*29f0*/  LOP3.LUT R23, R12, R23, RZ, 0x3c, !PT ;  /* 0x000000170c177212 */ /* 0x000fe400078e3cff */
[----:B------:R-:W4:Y:S02]  /*2a00*/  LDG.E.64 R12, desc[UR4][R4.64+0x1c8] ;  /* 0x0001c804040c7981 */ /* 0x000f24000c1e1b00 */
[----:B------:R-:W-:Y:S02]  /*2a10*/  SHF.L.W.U32.HI R27, R23, 0x2, R22 ;  /* 0x00000002171b7819 */ /* 0x000fe40000010e16 */
[----:B------:R-:W-:Y:S02]  /*2a20*/  SHF.L.W.U32.HI R19, R22, 0x2, R23 ;  /* 0x0000000216137819 */ /* 0x000fe40000010e17 */
[----:B-----5:R-:W-:Y:S02]  /*2a30*/  LOP3.LUT R18, R14, R27, RZ, 0x3c, !PT ;  /* 0x0000001b0e127212 */ /* 0x020fe400078e3cff */
[----:B------:R-:W-:-:S02]  /*2a40*/  LOP3.LUT R19, R15, R19, RZ, 0x3c, !PT ;  /* 0x000000130f137212 */ /* 0x000fc400078e3cff */
[C-C-:B------:R-:W-:Y:S02]  /*2a50*/  SHF.L.W.U32.HI R14, R23.reuse, 0x1, R22.reuse ;  /* 0x00000001170e7819 */ /* 0x140fe40000010e16 */
[----:B------:R-:W-:-:S04]  /*2a60*/  SHF.L.W.U32.HI R15, R23, 0x8, R22 ;  /* 0x00000008170f7819 */ /* 0x000fc80000010e16 */
[----:B------:R-:W-:Y:S02]  /*2a70*/  LOP3.LUT R18, R18, R14, R15, 0x78, !PT ;  /* 0x0000000e12127212 */ /* 0x000fe400078e780f */
[C-C-:B------:R-:W-:Y:S02]  /*2a80*/  SHF.L.W.U32.HI R14, R22.reuse, 0x1, R23.reuse ;  /* 0x00000001160e7819 */ /* 0x140fe40000010e17 */
[----:B------:R-:W-:-:S04]  /*2a90*/  SHF.L.W.U32.HI R15, R22, 0x8, R23 ;  /* 0x00000008160f7819 */ /* 0x000fc80000010e17 */
[----:B------:R-:W-:Y:S02]  /*2aa0*/  LOP3.LUT R15, R19, R14, R15, 0x78, !PT ;  /* 0x0000000e130f7212 */ /* 0x000fe400078e780f */
[----:B------:R-:W-:Y:S02]  /*2ab0*/  LOP3.LUT R18, R18, R25, RZ, 0x3c, !PT ;  /* 0x0000001912127212 */ /* 0x000fe400078e3cff */
[----:B------:R-:W-:Y:S02]  /*2ac0*/  LOP3.LUT R19, R15, R24, RZ, 0x3c, !PT ;  /* 0x000000180f137212 */ /* 0x000fe400078e3cff */
[----:B------:R-:W5:Y:S02]  /*2ad0*/  LDG.E.64 R14, desc[UR4][R4.64+0x1d0] ;  /* 0x0001d004040e7981 */ /* 0x000f64000c1e1b00 */
[----:B------:R-:W-:Y:S02]  /*2ae0*/  SHF.L.W.U32.HI R27, R19, 0x2, R18 ;  /* 0x00000002131b7819 */ /* 0x000fe40000010e12 */
[----:B------:R-:W-:-:S02]  /*2af0*/  SHF.L.W.U32.HI R25, R18, 0x2, R19 ;  /* 0x0000000212197819 */ /* 0x000fc40000010e13 */
        /* <DEDUP_REMOVED lines=35> */
[----:B------:R-:W-:-:S04]  /*2d30*/  LOP3.LUT R23, R6, R23, RZ, 0x3c, !PT ;  /* 0x0000001706177212 */ /* 0x000fc800078e3cff */
[--C-:B------:R-:W-:Y:S02]  /*2d40*/  SHF.L.W.U32.HI R25, R23, 0x2, R22.reuse ;  /* 0x0000000217197819 */ /* 0x100fe40000010e16 */
[C-C-:B------:R-:W-:Y:S02]  /*2d50*/  SHF.L.W.U32.HI R7, R22.reuse, 0x2, R23.reuse ;  /* 0x0000000216077819 */ /* 0x140fe40000010e17 */
[----:B------:R-:W-:Y:S02]  /*2d60*/  SHF.L.W.U32.HI R6, R22, 0x1, R23 ;  /* 0x0000000116067819 */ /* 0x000fe40000010e17 */
[----:B--2---:R-:W-:Y:S02]  /*2d70*/  LOP3.LUT R25, R10, R25, RZ, 0x3c, !PT ;  /* 0x000000190a197212 */ /* 0x004fe400078e3cff */
[----:B------:R-:W-:Y:S02]  /*2d80*/  LOP3.LUT R24, R11, R7, RZ, 0x3c, !PT ;  /* 0x000000070b187212 */ /* 0x000fe400078e3cff */
[----:B------:R-:W-:-:S02]  /*2d90*/  SHF.L.W.U32.HI R7, R23, 0x1, R22 ;  /* 0x0000000117077819 */ /* 0x000fc40000010e16 */
[----:B------:R-:W-:Y:S02]  /*2da0*/  SHF.L.W.U32.HI R10, R23, 0x8, R22 ;  /* 0x00000008170a7819 */ /* 0x000fe40000010e16 */
[----:B------:R-:W-:Y:S02]  /*2db0*/  SHF.L.W.U32.HI R11, R22, 0x8, R23 ;  /* 0x00000008160b7819 */ /* 0x000fe40000010e17 */
[----:B------:R-:W-:Y:S02]  /*2dc0*/  LOP3.LUT R7, R25, R7, R10, 0x78, !PT ;  /* 0x0000000719077212 */ /* 0x000fe400078e780a */
[----:B------:R-:W-:Y:S02]  /*2dd0*/  LOP3.LUT R6, R24, R6, R11, 0x78, !PT ;  /* 0x0000000618067212 */ /* 0x000fe400078e780b */
[----:B------:R-:W-:Y:S02]  /*2de0*/  LOP3.LUT R18, R7, R18, RZ, 0x3c, !PT ;  /* 0x0000001207127212 */ /* 0x000fe400078e3cff */
[----:B------:R-:W-:-:S04]  /*2df0*/  LOP3.LUT R19, R6, R19, RZ, 0x3c, !PT ;  /* 0x0000001306137212 */ /* 0x000fc800078e3cff */
[--C-:B------:R-:W-:Y:S02]  /*2e00*/  SHF.L.W.U32.HI R11, R19, 0x2, R18.reuse ;  /* 0x00000002130b7819 */ /* 0x100fe40000010e12 */
[C-C-:B------:R-:W-:Y:S02]  /*2e10*/  SHF.L.W.U32.HI R7, R18.reuse, 0x2, R19.reuse ;  /* 0x0000000212077819 */ /* 0x140fe40000010e13 */
[----:B------:R-:W-:Y:S02]  /*2e20*/  SHF.L.W.U32.HI R10, R18, 0x1, R19 ;  /* 0x00000001120a7819 */ /* 0x000fe40000010e13 */
[----:B---3--:R-:W-:Y:S02]  /*2e30*/  LOP3.LUT R24, R20, R11, RZ, 0x3c, !PT ;  /* 0x0000000b14187212 */ /* 0x008fe400078e3cff */
[----:B------:R-:W-:Y:S02]  /*2e40*/  LOP3.LUT R25, R21, R7, RZ, 0x3c, !PT ;  /* 0x0000000715197212 */ /* 0x000fe400078e3cff */
[C-C-:B------:R-:W-:Y:S01]  /*2e50*/  SHF.L.W.U32.HI R11, R19.reuse, 0x1, R18.reuse ;  /* 0x00000001130b7819 */ /* 0x140fe20000010e12 */
[----:B------:R-:W2:Y:S01]  /*2e60*/  LDG.E.64 R6, desc[UR4][R4.64+0x1e8] ;  /* 0x0001e80404067981 */ /* 0x000ea2000c1e1b00 */
[----:B------:R-:W-:-:S02]  /*2e70*/  SHF.L.W.U32.HI R20, R19, 0x8, R18 ;  /* 0x0000000813147819 */ /* 0x000fc40000010e12 */
[----:B------:R-:W-:Y:S02]  /*2e80*/  SHF.L.W.U32.HI R21, R18, 0x8, R19 ;  /* 0x0000000812157819 */ /* 0x000fe40000010e13 */
[----:B------:R-:W-:Y:S02]  /*2e90*/  LOP3.LUT R11, R24, R11, R20, 0x78, !PT ;  /* 0x0000000b180b7212 */ /* 0x000fe400078e7814 */
[----:B------:R-:W-:Y:S02]  /*2ea0*/  LOP3.LUT R10, R25, R10, R21, 0x78, !PT ;  /* 0x0000000a190a7212 */ /* 0x000fe400078e7815 */
[----:B------:R-:W-:Y:S02]  /*2eb0*/  LOP3.LUT R22, R11, R22, RZ, 0x3c, !PT ;  /* 0x000000160b167212 */ /* 0x000fe400078e3cff */
[----:B------:R-:W-:-:S04]  /*2ec0*/  LOP3.LUT R23, R10, R23, RZ, 0x3c, !PT ;  /* 0x000000170a177212 */ /* 0x000fc800078e3cff */
[C-C-:B------:R-:W-:Y:S02]  /*2ed0*/  SHF.L.W.U32.HI R21, R23.reuse, 0x2, R22.reuse ;  /* 0x0000000217157819 */ /* 0x140fe40000010e16 */
[--C-:B------:R-:W-:Y:S02]  /*2ee0*/  SHF.L.W.U32.HI R11, R22, 0x2, R23.reuse ;  /* 0x00000002160b7819 */ /* 0x100fe40000010e17 */
[--C-:B------:R-:W-:Y:S02]  /*2ef0*/  SHF.L.W.U32.HI R20, R23, 0x8, R22.reuse ;  /* 0x0000000817147819 */ /* 0x100fe40000010e16 */
[----:B----4-:R-:W-:Y:S02]  /*2f00*/  LOP3.LUT R24, R16, R21, RZ, 0x3c, !PT ;  /* 0x0000001510187212 */ /* 0x010fe400078e3cff */
[----:B------:R-:W-:Y:S02]  /*2f10*/  LOP3.LUT R25, R17, R11, RZ, 0x3c, !PT ;  /* 0x0000000b11197212 */ /* 0x000fe400078e3cff */
[----:B------:R-:W-:Y:S01]  /*2f20*/  SHF.L.W.U32.HI R17, R23, 0x1, R22 ;  /* 0x0000000117117819 */ /* 0x000fe20000010e16 */
[----:B------:R-:W3:Y:S01]  /*2f30*/  LDG.E.64 R10, desc[UR4][R4.64+0x1f0] ;  /* 0x0001f004040a7981 */ /* 0x000ee2000c1e1b00 */
[----:B------:R-:W-:-:S02]  /*2f40*/  SHF.L.W.U32.HI R16, R22, 0x1, R23 ;  /* 0x0000000116107819 */ /* 0x000fc40000010e17 */
[----:B------:R-:W-:Y:S02]  /*2f50*/  SHF.L.W.U32.HI R21, R22, 0x8, R23 ;  /* 0x0000000816157819 */ /* 0x000fe40000010e17 */
[----:B------:R-:W-:Y:S02]  /*2f60*/  LOP3.LUT R17, R24, R17, R20, 0x78, !PT ;  /* 0x0000001118117212 */ /* 0x000fe400078e7814 */
[----:B------:R-:W-:Y:S02]  /*2f70*/  LOP3.LUT R16, R25, R16, R21, 0x78, !PT ;  /* 0x0000001019107212 */ /* 0x000fe400078e7815 */
[----:B------:R-:W-:Y:S02]  /*2f80*/  LOP3.LUT R17, R17, R18, RZ, 0x3c, !PT ;  /* 0x0000001211117212 */ /* 0x000fe400078e3cff */
[----:B------:R-:W-:-:S04]  /*2f90*/  LOP3.LUT R16, R16, R19, RZ, 0x3c, !PT ;  /* 0x0000001310107212 */ /* 0x000fc800078e3cff */
[--C-:B------:R-:W-:Y:S02]  /*2fa0*/  SHF.L.W.U32.HI R21, R16, 0x2, R17.reuse ;  /* 0x0000000210157819 */ /* 0x100fe40000010e11 */
[----:B------:R-:W-:Y:S02]  /*2fb0*/  SHF.L.W.U32.HI R19, R17, 0x2, R16 ;  /* 0x0000000211137819 */ /* 0x000fe40000010e10 */
[----:B------:R-:W-:Y:S02]  /*2fc0*/  LOP3.LUT R24, R12, R21, RZ, 0x3c, !PT ;  /* 0x000000150c187212 */ /* 0x000fe400078e3cff */
[----:B------:R-:W-:Y:S02]  /*2fd0*/  LOP3.LUT R25, R13, R19, RZ, 0x3c, !PT ;  /* 0x000000130d197212 */ /* 0x000fe400078e3cff */
[C-C-:B------:R-:W-:Y:S01]  /*2fe0*/  SHF.L.W.U32.HI R19, R16.reuse, 0x1, R17.reuse ;  /* 0x0000000110137819 */ /* 0x140fe20000010e11 */
[----:B------:R-:W4:Y:S01]  /*2ff0*/  LDG.E.64 R12, desc[UR4][R4.64+0x1f8] ;  /* 0x0001f804040c7981 */ /* 0x000f22000c1e1b00 */
[----:B------:R-:W-:-:S02]  /*3000*/  SHF.L.W.U32.HI R20, R16, 0x8, R17 ;  /* 0x0000000810147819 */ /* 0x000fc40000010e11 */
[C-C-:B------:R-:W-:Y:S02]  /*3010*/  SHF.L.W.U32.HI R18, R17.reuse, 0x1, R16.reuse ;  /* 0x0000000111127819 */ /* 0x140fe40000010e10 */
[----:B------:R-:W-:Y:S02]  /*3020*/  SHF.L.W.U32.HI R21, R17, 0x8, R16 ;  /* 0x0000000811157819 */ /* 0x000fe40000010e10 */
[----:B------:R-:W-:Y:S02]  /*3030*/  LOP3.LUT R19, R24, R19, R20, 0x78, !PT ;  /* 0x0000001318137212 */ /* 0x000fe400078e7814 */
[----:B------:R-:W-:Y:S02]  /*3040*/  LOP3.LUT R18, R25, R18, R21, 0x78, !PT ;  /* 0x0000001219127212 */ /* 0x000fe400078e7815 */
[----:B------:R-:W-:Y:S02]  /*3050*/  LOP3.LUT R21, R19, R22, RZ, 0x3c, !PT ;  /* 0x0000001613157212 */ /* 0x000fe400078e3cff */
[----:B------:R-:W-:-:S04]  /*3060*/  LOP3.LUT R20, R18, R23, RZ, 0x3c, !PT ;  /* 0x0000001712147212 */ /* 0x000fc800078e3cff */
[--C-:B------:R-:W-:Y:S02]  /*3070*/  SHF.L.W.U32.HI R23, R20, 0x2, R21.reuse ;  /* 0x0000000214177819 */ /* 0x100fe40000010e15 */
[----:B------:R-:W-:Y:S02]  /*3080*/  SHF.L.W.U32.HI R19, R21, 0x2, R20 ;  /* 0x0000000215137819 */ /* 0x000fe40000010e14 */
[----:B-----5:R-:W-:Y:S02]  /*3090*/  LOP3.LUT R24, R14, R23, RZ, 0x3c, !PT ;  /* 0x000000170e187212 */ /* 0x020fe400078e3cff */
[----:B------:R-:W-:Y:S02]  /*30a0*/  LOP3.LUT R25, R15, R19, RZ, 0x3c, !PT ;  /* 0x000000130f197212 */ /* 0x000fe400078e3cff */
[C-C-:B------:R-:W-:Y:S01]  /*30b0*/  SHF.L.W.U32.HI R19, R20.reuse, 0x1, R21.reuse ;  /* 0x0000000114137819 */ /* 0x140fe20000010e15 */
[----:B------:R-:W5:Y:S01]  /*30c0*/  LDG.E.64 R14, desc[UR4][R4.64+0x200] ;  /* 0x00020004040e7981 */ /* 0x000f62000c1e1b00 */
[----:B------:R-:W-:-:S02]  /*30d0*/  SHF.L.W.U32.HI R22, R20, 0x8, R21 ;  /* 0x0000000814167819 */ /* 0x000fc40000010e15 */
[C-C-:B------:R-:W-:Y:S02]  /*30e0*/  SHF.L.W.U32.HI R18, R21.reuse, 0x1, R20.reuse ;  /* 0x0000000115127819 */ /* 0x140fe40000010e14 */
[----:B------:R-:W-:Y:S02]  /*30f0*/  SHF.L.W.U32.HI R23, R21, 0x8, R20 ;  /* 0x0000000815177819 */ /* 0x000fe40000010e14 */
[----:B------:R-:W-:Y:S02]  /*3100*/  LOP3.LUT R22, R24, R19, R22, 0x78, !PT ;  /* 0x0000001318167212 */ /* 0x000fe400078e7816 */
[----:B------:R-:W-:Y:S02]  /*3110*/  LOP3.LUT R23, R25, R18, R23, 0x78, !PT ;  /* 0x0000001219177212 */ /* 0x000fe400078e7817 */
[----:B------:R-:W-:Y:S02]  /*3120*/  LOP3.LUT R17, R22, R17, RZ, 0x3c, !PT ;  /* 0x0000001116117212 */ /* 0x000fe400078e3cff */
[----:B------:R-:W-:-:S04]  /*3130*/  LOP3.LUT R16, R23, R16, RZ, 0x3c, !PT ;  /* 0x0000001017107212 */ /* 0x000fc800078e3cff */
[C-C-:B------:R-:W-:Y:S02]  /*3140*/  SHF.L.W.U32.HI R23, R16.reuse, 0x2, R17.reuse ;  /* 0x0000000210177819 */ /* 0x140fe40000010e11 */
[C-C-:B------:R-:W-:Y:S02]  /*3150*/  SHF.L.W.U32.HI R19, R17.reuse, 0x2, R16.reuse ;  /* 0x0000000211137819 */ /* 0x140fe40000010e10 */
[----:B------:R-:W-:Y:S02]  /*3160*/  SHF.L.W.U32.HI R22, R16, 0x8, R17 ;  /* 0x0000000810167819 */ /* 0x000fe40000010e11 */
[----:B------:R-:W-:Y:S02]  /*3170*/  SHF.L.W.U32.HI R18, R17, 0x1, R16 ;  /* 0x0000000111127819 */ /* 0x000fe40000010e10 */
[----:B------:R-:W-:Y:S02]  /*3180*/  LOP3.LUT R24, R8, R23, RZ, 0x3c, !PT ;  /* 0x0000001708187212 */ /* 0x000fe400078e3cff */
[----:B------:R-:W-:-:S02]  /*3190*/  LOP3.LUT R25, R9, R19, RZ, 0x3c, !PT ;  /* 0x0000001309197212 */ /* 0x000fc400078e3cff */
[----:B------:R-:W-:Y:S01]  /*31a0*/  SHF.L.W.U32.HI R19, R16, 0x1, R17 ;  /* 0x0000000110137819 */ /* 0x000fe20000010e11 */
[----:B------:R-:W5:Y:S01]  /*31b0*/  LDG.E.64 R8, desc[UR4][R4.64+0x208] ;  /* 0x0002080404087981 */ /* 0x000f62000c1e1b00 */
[----:B------:R-:W-:Y:S02]  /*31c0*/  SHF.L.W.U32.HI R23, R17, 0x8, R16 ;  /* 0x0000000811177819 */ /* 0x000fe40000010e10 */
[----:B------:R-:W-:Y:S02]  /*31d0*/  LOP3.LUT R22, R24, R19, R22, 0x78, !PT ;  /* 0x0000001318167212 */ /* 0x000fe400078e7816 */
[----:B------:R-:W-:Y:S02]  /*31e0*/  LOP3.LUT R23, R25, R18, R23, 0x78, !PT ;  /* 0x0000001219177212 */ /* 0x000fe400078e7817 */
[----:B------:R-:W-:Y:S01]  /*31f0*/  LOP3.LUT R21, R22, R21, RZ, 0x3c, !PT ;  /* 0x0000001516157212 */ /* 0x000fe200078e3cff */
[----:B------:R-:W-:Y:S01]  /*3200*/  IMAD.SHL.U32 R27, R0, 0x2, RZ ;  /* 0x00000002001b7824 */ /* 0x000fe200078e00ff */
[----:B------:R-:W-:Y:S01]  /*3210*/  LOP3.LUT R20, R23, R20, RZ, 0x3c, !PT ;  /* 0x0000001417147212 */ /* 0x000fe200078e3cff */
[----:B------:R-:W0:Y:S03]  /*3220*/  LDC.64 R18, c[0x0][0x388] ;  /* 0x0000e200ff127b82 */ /* 0x000e260000000a00 */
[----:B------:R-:W-:-:S02]  /*3230*/  SHF.L.W.U32.HI R23, R21, 0x2, R20 ;  /* 0x0000000215177819 */ /* 0x000fc40000010e14 */
[C-C-:B------:R-:W-:Y:S02]  /*3240*/  SHF.L.W.U32.HI R25, R20.reuse, 0x2, R21.reuse ;  /* 0x0000000214197819 */ /* 0x140fe40000010e15 */
[--C-:B------:R-:W-:Y:S02]  /*3250*/  SHF.L.W.U32.HI R24, R20, 0x8, R21.reuse ;  /* 0x0000000814187819 */ /* 0x100fe40000010e15 */
[----:B------:R-:W-:Y:S02]  /*3260*/  LOP3.LUT R22, R3, R23, RZ, 0x3c, !PT ;  /* 0x0000001703167212 */ /* 0x000fe400078e3cff */
[----:B------:R-:W-:Y:S02]  /*3270*/  LOP3.LUT R25, R2, R25, RZ, 0x3c, !PT ;  /* 0x0000001902197212 */ /* 0x000fe400078e3cff */
[----:B------:R-:W-:Y:S01]  /*3280*/  SHF.L.W.U32.HI R23, R20, 0x1, R21 ;  /* 0x0000000114177819 */ /* 0x000fe20000010e15 */
[----:B------:R-:W5:Y:S03]  /*3290*/  LDG.E.64 R2, desc[UR4][R4.64+0x210] ;  /* 0x0002100404027981 */ /* 0x000f66000c1e1b00 */
[----:B------:R-:W-:-:S02]  /*32a0*/  LOP3.LUT R0, R25, R23, R24, 0x78, !PT ;  /* 0x0000001719007212 */ /* 0x000fc400078e7818 */
[C-C-:B------:R-:W-:Y:S02]  /*32b0*/  SHF.L.W.U32.HI R23, R21.reuse, 0x1, R20.reuse ;  /* 0x0000000115177819 */ /* 0x140fe40000010e14 */
[----:B------:R-:W-:-:S04]  /*32c0*/  SHF.L.W.U32.HI R24, R21, 0x8, R20 ;  /* 0x0000000815187819 */ /* 0x000fc80000010e14 */
[----:B------:R-:W-:Y:S02]  /*32d0*/  LOP3.LUT R29, R22, R23, R24, 0x78, !PT ;  /* 0x00000017161d7212 */ /* 0x000fe400078e7818 */
[----:B------:R1:W5:Y:S01]  /*32e0*/  LDG.E.64 R22, desc[UR4][R4.64+0x218] ;  /* 0x0002180404167981 */ /* 0x000362000c1e1b00 */
[----:B0-----:R-:W-:Y:S01]  /*32f0*/  IMAD.WIDE R18, R27, 0x8, R18 ;  /* 0x000000081b127825 */ /* 0x001fe200078e0212 */
[----:B------:R-:W-:Y:S06]  /*3300*/  BAR.SYNC.DEFER_BLOCKING 0x0 ;  /* 0x0000000000007b1d */ /* 0x000fec0000010000 */
[----:B------:R-:W5:Y:S01]  /*3310*/  LDG.E.64 R24, desc[UR4][R18.64] ;  /* 0x0000000412187981 */ /* 0x000f62000c1e1b00 */
[----:B------:R-:W-:-:S02]  /*3320*/  LOP3.LUT R17, R0, R17, RZ, 0x3c, !PT ;  /* 0x0000001100117212 */ /* 0x000fc400078e3cff */
[----:B------:R-:W-:-:S04]  /*3330*/  LOP3.LUT R16, R29, R16, RZ, 0x3c, !PT ;  /* 0x000000101d107212 */ /* 0x000fc800078e3cff */
[--C-:B------:R-:W-:Y:S02]  /*3340*/  SHF.L.W.U32.HI R0, R16, 0x2, R17.reuse ;  /* 0x0000000210007819 */ /* 0x100fe40000010e11 */
[C-C-:B------:R-:W-:Y:S02]  /*3350*/  SHF.L.W.U32.HI R29, R17.reuse, 0x2, R16.reuse ;  /* 0x00000002111d7819 */ /* 0x140fe40000010e10 */
[----:B-1----:R-:W-:Y:S02]  /*3360*/  SHF.L.W.U32.HI R5, R17, 0x8, R16 ;  /* 0x0000000811057819 */ /* 0x002fe40000010e10 */
[----:B--2---:R-:W-:Y:S02]  /*3370*/  LOP3.LUT R6, R6, R0, RZ, 0x3c, !PT ;  /* 0x0000000006067212 */ /* 0x004fe400078e3cff */
[----:B------:R-:W-:Y:S02]  /*3380*/  LOP3.LUT R29, R7, R29, RZ, 0x3c, !PT ;  /* 0x0000001d071d7212 */ /* 0x000fe400078e3cff */
[----:B------:R-:W-:-:S02]  /*3390*/  SHF.L.W.U32.HI R0, R16, 0x1, R17 ;  /* 0x0000000110007819 */ /* 0x000fc40000010e11 */
[----:B------:R-:W-:-:S04]  /*33a0*/  SHF.L.W.U32.HI R7, R16, 0x8, R17 ;  /* 0x0000000810077819 */ /* 0x000fc80000010e11 */
[----:B------:R-:W-:Y:S02]  /*33b0*/  LOP3.LUT R4, R6, R0, R7, 0x78, !PT ;  /* 0x0000000006047212 */ /* 0x000fe400078e7807 */
[----:B------:R-:W-:-:S04]  /*33c0*/  SHF.L.W.U32.HI R0, R17, 0x1, R16 ;  /* 0x0000000111007819 */ /* 0x000fc80000010e10 */
[----:B------:R-:W-:Y:S02]  /*33d0*/  LOP3.LUT R5, R29, R0, R5, 0x78, !PT ;  /* 0x000000001d057212 */ /* 0x000fe400078e7805 */
[----:B------:R-:W-:Y:S02]  /*33e0*/  LOP3.LUT R21, R4, R21, RZ, 0x3c, !PT ;  /* 0x0000001504157212 */ /* 0x000fe400078e3cff */
[----:B------:R-:W-:-:S04]  /*33f0*/  LOP3.LUT R20, R5, R20, RZ, 0x3c, !PT ;  /* 0x0000001405147212 */ /* 0x000fc800078e3cff */
[--C-:B------:R-:W-:Y:S02]  /*3400*/  SHF.L.W.U32.HI R7, R20, 0x2, R21.reuse ;  /* 0x0000000214077819 */ /* 0x100fe40000010e15 */
[----:B------:R-:W-:Y:S02]  /*3410*/  SHF.L.W.U32.HI R5, R21, 0x2, R20 ;  /* 0x0000000215057819 */ /* 0x000fe40000010e14 */
[----:B---3--:R-:W-:Y:S02]  /*3420*/  LOP3.LUT R6, R10, R7, RZ, 0x3c, !PT ;  /* 0x000000070a067212 */ /* 0x008fe400078e3cff */
[----:B------:R-:W-:Y:S02]  /*3430*/  LOP3.LUT R10, R11, R5, RZ, 0x3c, !PT ;  /* 0x000000050b0a7212 */ /* 0x000fe400078e3cff */
[C-C-:B------:R-:W-:Y:S02]  /*3440*/  SHF.L.W.U32.HI R4, R20.reuse, 0x1, R21.reuse ;  /* 0x0000000114047819 */ /* 0x140fe40000010e15 */
        /* <DEDUP_REMOVED lines=9> */
[----:B----4-:R-:W-:Y:S02]  /*34e0*/  LOP3.LUT R6, R12, R7, RZ, 0x3c, !PT ;  /* 0x000000070c067212 */ /* 0x010fe400078e3cff */
        /* <DEDUP_REMOVED lines=22> */
[----:B------:R-:W-:Y:S02]  /*3650*/  SHF.L.W.U32.HI R5, R17, 0x2, R16 ;  /* 0x0000000211057819 */ /* 0x000fe40000010e10 */
[--C-:B------:R-:W-:Y:S02]  /*3660*/  SHF.L.W.U32.HI R4, R16, 0x1, R17.reuse ;  /* 0x0000000110047819 */ /* 0x100fe40000010e11 */
[----:B------:R-:W-:Y:S02]  /*3670*/  LOP3.LUT R6, R8, R7, RZ, 0x3c, !PT ;  /* 0x0000000708067212 */ /* 0x000fe400078e3cff */
[----:B------:R-:W-:Y:S02]  /*3680*/  LOP3.LUT R8, R9, R5, RZ, 0x3c, !PT ;  /* 0x0000000509087212 */ /* 0x000fe400078e3cff */
[----:B------:R-:W-:-:S02]  /*3690*/  SHF.L.W.U32.HI R7, R16, 0x8, R17 ;  /* 0x0000000810077819 */ /* 0x000fc40000010e11 */
[C-C-:B------:R-:W-:Y:S02]  /*36a0*/  SHF.L.W.U32.HI R0, R17.reuse, 0x1, R16.reuse ;  /* 0x0000000111007819 */ /* 0x140fe40000010e10 */
[----:B------:R-:W-:Y:S02]  /*36b0*/  SHF.L.W.U32.HI R5, R17, 0x8, R16 ;  /* 0x0000000811057819 */ /* 0x000fe40000010e10 */
[----:B------:R-:W-:Y:S02]  /*36c0*/  LOP3.LUT R4, R6, R4, R7, 0x78, !PT ;  /* 0x0000000406047212 */ /* 0x000fe400078e7807 */
[----:B------:R-:W-:Y:S02]  /*36d0*/  LOP3.LUT R5, R8, R0, R5, 0x78, !PT ;  /* 0x0000000008057212 */ /* 0x000fe400078e7805 */
[----:B------:R-:W-:Y:S02]  /*36e0*/  LOP3.LUT R21, R4, R21, RZ, 0x3c, !PT ;  /* 0x0000001504157212 */ /* 0x000fe400078e3cff */
[----:B------:R-:W-:-:S02]  /*36f0*/  LOP3.LUT R20, R5, R20, RZ, 0x3c, !PT ;  /* 0x0000001405147212 */ /* 0x000fc400078e3cff */
[----:B------:R-:W0:Y:S02]  /*3700*/  LDC.64 R4, c[0x0][0x390] ;  /* 0x0000e400ff047b82 */ /* 0x000e240000000a00 */
[----:B------:R-:W-:Y:S02]  /*3710*/  SHF.L.W.U32.HI R9, R20, 0x2, R21 ;  /* 0x0000000214097819 */ /* 0x000fe40000010e15 */
[C-C-:B------:R-:W-:Y:S02]  /*3720*/  SHF.L.W.U32.HI R7, R21.reuse, 0x2, R20.reuse ;  /* 0x0000000215077819 */ /* 0x140fe40000010e14 */
[----:B------:R-:W-:Y:S02]  /*3730*/  SHF.L.W.U32.HI R0, R21, 0x1, R20 ;  /* 0x0000000115007819 */ /* 0x000fe40000010e14 */
[----:B------:R-:W-:Y:S02]  /*3740*/  LOP3.LUT R9, R2, R9, RZ, 0x3c, !PT ;  /* 0x0000000902097212 */ /* 0x000fe400078e3cff */
[----:B------:R-:W-:-:S02]  /*3750*/  LOP3.LUT R6, R3, R7, RZ, 0x3c, !PT ;  /* 0x0000000703067212 */ /* 0x000fc400078e3cff */
[C-C-:B------:R-:W-:Y:S02]  /*3760*/  SHF.L.W.U32.HI R2, R20.reuse, 0x1, R21.reuse ;  /* 0x0000000114027819 */ /* 0x140fe40000010e15 */
[----:B------:R-:W-:Y:S02]  /*3770*/  SHF.L.W.U32.HI R7, R20, 0x8, R21 ;  /* 0x0000000814077819 */ /* 0x000fe40000010e15 */
[----:B------:R-:W-:Y:S02]  /*3780*/  SHF.L.W.U32.HI R3, R21, 0x8, R20 ;  /* 0x0000000815037819 */ /* 0x000fe40000010e14 */
[----:B------:R-:W-:Y:S02]  /*3790*/  LOP3.LUT R2, R9, R2, R7, 0x78, !PT ;  /* 0x0000000209027212 */ /* 0x000fe400078e7807 */
[----:B------:R-:W-:Y:S02]  /*37a0*/  LOP3.LUT R3, R6, R0, R3, 0x78, !PT ;  /* 0x0000000006037212 */ /* 0x000fe400078e7803 */
[----:B------:R-:W-:-:S02]  /*37b0*/  LOP3.LUT R9, R2, R17, RZ, 0x3c, !PT ;  /* 0x0000001102097212 */ /* 0x000fc400078e3cff */
[----:B------:R-:W-:Y:S01]  /*37c0*/  LOP3.LUT R16, R3, R16, RZ, 0x3c, !PT ;  /* 0x0000001003107212 */ /* 0x000fe200078e3cff */
[----:B0-----:R-:W-:Y:S01]  /*37d0*/  IMAD.WIDE R4, R27, 0x8, R4 ;  /* 0x000000081b047825 */ /* 0x001fe200078e0204 */
[----:B------:R-:W-:Y:S02]  /*37e0*/  LOP3.LUT R2, R9, R24, RZ, 0x3c, !PT ;  /* 0x0000001809027212 */ /* 0x000fe400078e3cff */
[----:B------:R-:W-:-:S05]  /*37f0*/  LOP3.LUT R3, R16, R25, RZ, 0x3c, !PT ;  /* 0x0000001910037212 */ /* 0x000fca00078e3cff */
[----:B------:R0:W-:Y:S04]  /*3800*/  STG.E.64 desc[UR4][R4.64], R2 ;  /* 0x0000000204007986 */ /* 0x0001e8000c101b04 */
[----:B------:R-:W2:Y:S01]  /*3810*/  LDG.E.64 R18, desc[UR4][R18.64+0x8] ;  /* 0x0000080412127981 */ /* 0x000ea2000c1e1b00 */
[C-C-:B------:R-:W-:Y:S02]  /*3820*/  SHF.L.W.U32.HI R13, R16.reuse, 0x2, R9.reuse ;  /* 0x00000002100d7819 */ /* 0x140fe40000010e09 */
[C-C-:B------:R-:W-:Y:S02]  /*3830*/  SHF.L.W.U32.HI R11, R9.reuse, 0x2, R16.reuse ;  /* 0x00000002090b7819 */ /* 0x140fe40000010e10 */
[----:B------:R-:W-:Y:S02]  /*3840*/  SHF.L.W.U32.HI R0, R9, 0x1, R16 ;  /* 0x0000000109007819 */ /* 0x000fe40000010e10 */
[----:B------:R-:W-:-:S02]  /*3850*/  SHF.L.W.U32.HI R6, R16, 0x1, R9 ;  /* 0x0000000110067819 */ /* 0x000fc40000010e09 */
[----:B------:R-:W-:Y:S02]  /*3860*/  SHF.L.W.U32.HI R7, R9, 0x8, R16 ;  /* 0x0000000809077819 */ /* 0x000fe40000010e10 */
[----:B------:R-:W-:Y:S02]  /*3870*/  SHF.L.W.U32.HI R9, R16, 0x8, R9 ;  /* 0x0000000810097819 */ /* 0x000fe40000010e09 */
[----:B--2---:R-:W-:Y:S02]  /*3880*/  LOP3.LUT R13, R13, R18, R22, 0x96, !PT ;  /* 0x000000120d0d7212 */ /* 0x004fe400078e9616 */
[----:B------:R-:W-:Y:S02]  /*3890*/  LOP3.LUT R11, R11, R19, R23, 0x96, !PT ;  /* 0x000000130b0b7212 */ /* 0x000fe400078e9617 */
[----:B------:R-:W-:Y:S02]  /*38a0*/  LOP3.LUT R6, R13, R6, R9, 0x78, !PT ;  /* 0x000000060d067212 */ /* 0x000fe400078e7809 */
[----:B------:R-:W-:-:S02]  /*38b0*/  LOP3.LUT R7, R11, R0, R7, 0x78, !PT ;  /* 0x000000000b077212 */ /* 0x000fc400078e7807 */
[----:B0-----:R-:W-:Y:S02]  /*38c0*/  LOP3.LUT R2, R6, R21, RZ, 0x3c, !PT ;  /* 0x0000001506027212 */ /* 0x001fe400078e3cff */
[----:B------:R-:W-:-:S05]  /*38d0*/  LOP3.LUT R3, R7, R20, RZ, 0x3c, !PT ;  /* 0x0000001407037212 */ /* 0x000fca00078e3cff */
[----:B------:R-:W-:Y:S01]  /*38e0*/  STG.E.64 desc[UR4][R4.64+0x8], R2 ;  /* 0x0000080204007986 */ /* 0x000fe2000c101b04 */
[----:B------:R-:W-:Y:S05]  /*38f0*/  EXIT ;  /* 0x000000000000794d */ /* 0x000fea0003800000 */
.L_x_1:
        /* <DEDUP_REMOVED lines=16> */
.L_x_3:


//--------------------- .nv.shared.reserved.0     --------------------------
	.section	.nv.shared.reserved.0,"aw",@nobits
	.weak		__nv_reservedSMEM_offset_0_alias
	.size		__nv_reservedSMEM_offset_0_alias, 0, 64
	.other		__nv_reservedSMEM_offset_0_alias,@"STO_CUDA_RESERVED_SHARED STV_DEFAULT"
__nv_reservedSMEM_offset_0_alias:
	.zero		0
	.zero		64


//--------------------- .nv.constant0._Z18simon_ctr_encrypt4PmS_S_iS_i18simon_encrypt_type --------------------------
	.section	.nv.constant0._Z18simon_ctr_encrypt4PmS_S_iS_i18simon_encrypt_type,"a",@progbits
	.sectionflags	@""
	.align	4
.nv.constant0._Z18simon_ctr_encrypt4PmS_S_iS_i18simon_encrypt_type:
	.zero		944


//--------------------- .nv.constant0._Z17simon_ctr_encryptPmS_S_iS_i18simon_encrypt_type --------------------------
	.section	.nv.constant0._Z17simon_ctr_encryptPmS_S_iS_i18simon_encrypt_type,"a",@progbits
	.sectionflags	@""
	.align	4
.nv.constant0._Z17simon_ctr_encryptPmS_S_iS_i18simon_encrypt_type:
	.zero		944


//--------------------- SYMBOLS --------------------------

	.type		.nv.reservedSmem.offset0,@object
	.size		.nv.reservedSmem.offset0,0x4
